//
// Generated by NVIDIA NVVM Compiler
//
// Compiler Build ID: CL-36424714
// Cuda compilation tools, release 13.0, V13.0.88
// Based on NVVM 20.0.0
//

.version 9.0
.target sm_100
.address_size 64

	// .globl	_Z16initCurandStatesP17curandStateXORWOWm
.global .align 4 .b8 precalc_xorwow_matrix[102400];
.global .align 4 .b8 precalc_xorwow_offset_matrix[102400];
.global .align 4 .b8 mrg32k3aM1[2304];
.global .align 4 .b8 mrg32k3aM2[2304];
.global .align 4 .b8 mrg32k3aM1SubSeq[2016];
.global .align 4 .b8 mrg32k3aM2SubSeq[2016];
.global .align 4 .b8 mrg32k3aM1Seq[2304];
.global .align 4 .b8 mrg32k3aM2Seq[2304];
.const .align 8 .b8 __cr_lgamma_table[72];

.visible .entry _Z16initCurandStatesP17curandStateXORWOWm(
	.param .u64 .ptr .align 1 _Z16initCurandStatesP17curandStateXORWOWm_param_0,
	.param .u64 _Z16initCurandStatesP17curandStateXORWOWm_param_1
)
{
	.reg .pred 	%p<24>;
	.reg .b32 	%r<413>;
	.reg .b64 	%rd<19>;

	ld.param.u64 	%rd8, [_Z16initCurandStatesP17curandStateXORWOWm_param_0];
	ld.param.u64 	%rd9, [_Z16initCurandStatesP17curandStateXORWOWm_param_1];
	cvta.to.global.u64 	%rd10, %rd8;
	mov.u32 	%r182, %tid.x;
	mov.u32 	%r183, %ctaid.x;
	mov.u32 	%r184, %ntid.x;
	mad.lo.s32 	%r185, %r183, %r184, %r182;
	cvt.s64.s32 	%rd18, %r185;
	mul.wide.s32 	%rd11, %r185, 48;
	add.s64 	%rd2, %rd10, %rd11;
	cvt.u32.u64 	%r186, %rd9;
	xor.b32  	%r187, %r186, -1429050551;
	mul.lo.s32 	%r188, %r187, 1099087573;
	{ .reg .b32 tmp; mov.b64 {tmp, %r189}, %rd9; }
	xor.b32  	%r190, %r189, -136515619;
	mul.lo.s32 	%r191, %r190, -1703105765;
	add.s32 	%r192, %r188, %r191;
	add.s32 	%r193, %r192, 6615241;
	add.s32 	%r194, %r188, 123456789;
	st.global.v2.u32 	[%rd2], {%r193, %r194};
	xor.b32  	%r195, %r188, 362436069;
	add.s32 	%r196, %r191, 521288629;
	st.global.v2.u32 	[%rd2+8], {%r195, %r196};
	xor.b32  	%r197, %r191, 88675123;
	add.s32 	%r198, %r188, 5783321;
	st.global.v2.u32 	[%rd2+16], {%r197, %r198};
	setp.eq.s32 	%p1, %r185, 0;
	@%p1 bra 	$L__BB0_42;
	mov.b32 	%r319, 0;
$L__BB0_2:
	and.b64  	%rd4, %rd18, 3;
	setp.eq.s64 	%p2, %rd4, 0;
	@%p2 bra 	$L__BB0_41;
	mul.wide.u32 	%rd12, %r319, 3200;
	mov.u64 	%rd13, precalc_xorwow_matrix;
	add.s64 	%rd5, %rd13, %rd12;
	cvt.u32.u64 	%r2, %rd4;
	mov.b32 	%r320, 0;
$L__BB0_4:
	mov.b32 	%r333, 0;
	mov.u32 	%r334, %r333;
	mov.u32 	%r335, %r333;
	mov.u32 	%r336, %r333;
	mov.u32 	%r337, %r333;
	mov.u32 	%r326, %r333;
$L__BB0_5:
	mul.wide.u32 	%rd14, %r326, 4;
	add.s64 	%rd15, %rd2, %rd14;
	ld.global.u32 	%r10, [%rd15+4];
	shl.b32 	%r11, %r326, 5;
	mov.b32 	%r332, 0;
$L__BB0_6:
	.pragma "nounroll";
	shr.u32 	%r203, %r10, %r332;
	and.b32  	%r204, %r203, 1;
	setp.eq.b32 	%p3, %r204, 1;
	not.pred 	%p4, %p3;
	add.s32 	%r205, %r11, %r332;
	mul.lo.s32 	%r206, %r205, 5;
	mul.wide.u32 	%rd16, %r206, 4;
	add.s64 	%rd6, %rd5, %rd16;
	@%p4 bra 	$L__BB0_8;
	ld.global.u32 	%r207, [%rd6];
	xor.b32  	%r337, %r337, %r207;
	ld.global.u32 	%r208, [%rd6+4];
	xor.b32  	%r336, %r336, %r208;
	ld.global.u32 	%r209, [%rd6+8];
	xor.b32  	%r335, %r335, %r209;
	ld.global.u32 	%r210, [%rd6+12];
	xor.b32  	%r334, %r334, %r210;
	ld.global.u32 	%r211, [%rd6+16];
	xor.b32  	%r333, %r333, %r211;
$L__BB0_8:
	and.b32  	%r213, %r203, 2;
	setp.eq.s32 	%p5, %r213, 0;
	@%p5 bra 	$L__BB0_10;
	ld.global.u32 	%r214, [%rd6+20];
	xor.b32  	%r337, %r337, %r214;
	ld.global.u32 	%r215, [%rd6+24];
	xor.b32  	%r336, %r336, %r215;
	ld.global.u32 	%r216, [%rd6+28];
	xor.b32  	%r335, %r335, %r216;
	ld.global.u32 	%r217, [%rd6+32];
	xor.b32  	%r334, %r334, %r217;
	ld.global.u32 	%r218, [%rd6+36];
	xor.b32  	%r333, %r333, %r218;
$L__BB0_10:
	and.b32  	%r220, %r203, 4;
	setp.eq.s32 	%p6, %r220, 0;
	@%p6 bra 	$L__BB0_12;
	ld.global.u32 	%r221, [%rd6+40];
	xor.b32  	%r337, %r337, %r221;
	ld.global.u32 	%r222, [%rd6+44];
	xor.b32  	%r336, %r336, %r222;
	ld.global.u32 	%r223, [%rd6+48];
	xor.b32  	%r335, %r335, %r223;
	ld.global.u32 	%r224, [%rd6+52];
	xor.b32  	%r334, %r334, %r224;
	ld.global.u32 	%r225, [%rd6+56];
	xor.b32  	%r333, %r333, %r225;
$L__BB0_12:
	and.b32  	%r227, %r203, 8;
	setp.eq.s32 	%p7, %r227, 0;
	@%p7 bra 	$L__BB0_14;
	ld.global.u32 	%r228, [%rd6+60];
	xor.b32  	%r337, %r337, %r228;
	ld.global.u32 	%r229, [%rd6+64];
	xor.b32  	%r336, %r336, %r229;
	ld.global.u32 	%r230, [%rd6+68];
	xor.b32  	%r335, %r335, %r230;
	ld.global.u32 	%r231, [%rd6+72];
	xor.b32  	%r334, %r334, %r231;
	ld.global.u32 	%r232, [%rd6+76];
	xor.b32  	%r333, %r333, %r232;
$L__BB0_14:
	and.b32  	%r234, %r203, 16;
	setp.eq.s32 	%p8, %r234, 0;
	@%p8 bra 	$L__BB0_16;
	ld.global.u32 	%r235, [%rd6+80];
	xor.b32  	%r337, %r337, %r235;
	ld.global.u32 	%r236, [%rd6+84];
	xor.b32  	%r336, %r336, %r236;
	ld.global.u32 	%r237, [%rd6+88];
	xor.b32  	%r335, %r335, %r237;
	ld.global.u32 	%r238, [%rd6+92];
	xor.b32  	%r334, %r334, %r238;
	ld.global.u32 	%r239, [%rd6+96];
	xor.b32  	%r333, %r333, %r239;
$L__BB0_16:
	and.b32  	%r241, %r203, 32;
	setp.eq.s32 	%p9, %r241, 0;
	@%p9 bra 	$L__BB0_18;
	ld.global.u32 	%r242, [%rd6+100];
	xor.b32  	%r337, %r337, %r242;
	ld.global.u32 	%r243, [%rd6+104];
	xor.b32  	%r336, %r336, %r243;
	ld.global.u32 	%r244, [%rd6+108];
	xor.b32  	%r335, %r335, %r244;
	ld.global.u32 	%r245, [%rd6+112];
	xor.b32  	%r334, %r334, %r245;
	ld.global.u32 	%r246, [%rd6+116];
	xor.b32  	%r333, %r333, %r246;
$L__BB0_18:
	and.b32  	%r248, %r203, 64;
	setp.eq.s32 	%p10, %r248, 0;
	@%p10 bra 	$L__BB0_20;
	ld.global.u32 	%r249, [%rd6+120];
	xor.b32  	%r337, %r337, %r249;
	ld.global.u32 	%r250, [%rd6+124];
	xor.b32  	%r336, %r336, %r250;
	ld.global.u32 	%r251, [%rd6+128];
	xor.b32  	%r335, %r335, %r251;
	ld.global.u32 	%r252, [%rd6+132];
	xor.b32  	%r334, %r334, %r252;
	ld.global.u32 	%r253, [%rd6+136];
	xor.b32  	%r333, %r333, %r253;
$L__BB0_20:
	and.b32  	%r255, %r203, 128;
	setp.eq.s32 	%p11, %r255, 0;
	@%p11 bra 	$L__BB0_22;
	ld.global.u32 	%r256, [%rd6+140];
	xor.b32  	%r337, %r337, %r256;
	ld.global.u32 	%r257, [%rd6+144];
	xor.b32  	%r336, %r336, %r257;
	ld.global.u32 	%r258, [%rd6+148];
	xor.b32  	%r335, %r335, %r258;
	ld.global.u32 	%r259, [%rd6+152];
	xor.b32  	%r334, %r334, %r259;
	ld.global.u32 	%r260, [%rd6+156];
	xor.b32  	%r333, %r333, %r260;
$L__BB0_22:
	and.b32  	%r262, %r203, 256;
	setp.eq.s32 	%p12, %r262, 0;
	@%p12 bra 	$L__BB0_24;
	ld.global.u32 	%r263, [%rd6+160];
	xor.b32  	%r337, %r337, %r263;
	ld.global.u32 	%r264, [%rd6+164];
	xor.b32  	%r336, %r336, %r264;
	ld.global.u32 	%r265, [%rd6+168];
	xor.b32  	%r335, %r335, %r265;
	ld.global.u32 	%r266, [%rd6+172];
	xor.b32  	%r334, %r334, %r266;
	ld.global.u32 	%r267, [%rd6+176];
	xor.b32  	%r333, %r333, %r267;
$L__BB0_24:
	and.b32  	%r269, %r203, 512;
	setp.eq.s32 	%p13, %r269, 0;
	@%p13 bra 	$L__BB0_26;
	ld.global.u32 	%r270, [%rd6+180];
	xor.b32  	%r337, %r337, %r270;
	ld.global.u32 	%r271, [%rd6+184];
	xor.b32  	%r336, %r336, %r271;
	ld.global.u32 	%r272, [%rd6+188];
	xor.b32  	%r335, %r335, %r272;
	ld.global.u32 	%r273, [%rd6+192];
	xor.b32  	%r334, %r334, %r273;
	ld.global.u32 	%r274, [%rd6+196];
	xor.b32  	%r333, %r333, %r274;
$L__BB0_26:
	and.b32  	%r276, %r203, 1024;
	setp.eq.s32 	%p14, %r276, 0;
	@%p14 bra 	$L__BB0_28;
	ld.global.u32 	%r277, [%rd6+200];
	xor.b32  	%r337, %r337, %r277;
	ld.global.u32 	%r278, [%rd6+204];
	xor.b32  	%r336, %r336, %r278;
	ld.global.u32 	%r279, [%rd6+208];
	xor.b32  	%r335, %r335, %r279;
	ld.global.u32 	%r280, [%rd6+212];
	xor.b32  	%r334, %r334, %r280;
	ld.global.u32 	%r281, [%rd6+216];
	xor.b32  	%r333, %r333, %r281;
$L__BB0_28:
	and.b32  	%r283, %r203, 2048;
	setp.eq.s32 	%p15, %r283, 0;
	@%p15 bra 	$L__BB0_30;
	ld.global.u32 	%r284, [%rd6+220];
	xor.b32  	%r337, %r337, %r284;
	ld.global.u32 	%r285, [%rd6+224];
	xor.b32  	%r336, %r336, %r285;
	ld.global.u32 	%r286, [%rd6+228];
	xor.b32  	%r335, %r335, %r286;
	ld.global.u32 	%r287, [%rd6+232];
	xor.b32  	%r334, %r334, %r287;
	ld.global.u32 	%r288, [%rd6+236];
	xor.b32  	%r333, %r333, %r288;
$L__BB0_30:
	and.b32  	%r290, %r203, 4096;
	setp.eq.s32 	%p16, %r290, 0;
	@%p16 bra 	$L__BB0_32;
	ld.global.u32 	%r291, [%rd6+240];
	xor.b32  	%r337, %r337, %r291;
	ld.global.u32 	%r292, [%rd6+244];
	xor.b32  	%r336, %r336, %r292;
	ld.global.u32 	%r293, [%rd6+248];
	xor.b32  	%r335, %r335, %r293;
	ld.global.u32 	%r294, [%rd6+252];
	xor.b32  	%r334, %r334, %r294;
	ld.global.u32 	%r295, [%rd6+256];
	xor.b32  	%r333, %r333, %r295;
$L__BB0_32:
	and.b32  	%r297, %r203, 8192;
	setp.eq.s32 	%p17, %r297, 0;
	@%p17 bra 	$L__BB0_34;
	ld.global.u32 	%r298, [%rd6+260];
	xor.b32  	%r337, %r337, %r298;
	ld.global.u32 	%r299, [%rd6+264];
	xor.b32  	%r336, %r336, %r299;
	ld.global.u32 	%r300, [%rd6+268];
	xor.b32  	%r335, %r335, %r300;
	ld.global.u32 	%r301, [%rd6+272];
	xor.b32  	%r334, %r334, %r301;
	ld.global.u32 	%r302, [%rd6+276];
	xor.b32  	%r333, %r333, %r302;
$L__BB0_34:
	and.b32  	%r304, %r203, 16384;
	setp.eq.s32 	%p18, %r304, 0;
	@%p18 bra 	$L__BB0_36;
	ld.global.u32 	%r305, [%rd6+280];
	xor.b32  	%r337, %r337, %r305;
	ld.global.u32 	%r306, [%rd6+284];
	xor.b32  	%r336, %r336, %r306;
	ld.global.u32 	%r307, [%rd6+288];
	xor.b32  	%r335, %r335, %r307;
	ld.global.u32 	%r308, [%rd6+292];
	xor.b32  	%r334, %r334, %r308;
	ld.global.u32 	%r309, [%rd6+296];
	xor.b32  	%r333, %r333, %r309;
$L__BB0_36:
	and.b32  	%r311, %r203, 32768;
	setp.eq.s32 	%p19, %r311, 0;
	@%p19 bra 	$L__BB0_38;
	ld.global.u32 	%r312, [%rd6+300];
	xor.b32  	%r337, %r337, %r312;
	ld.global.u32 	%r313, [%rd6+304];
	xor.b32  	%r336, %r336, %r313;
	ld.global.u32 	%r314, [%rd6+308];
	xor.b32  	%r335, %r335, %r314;
	ld.global.u32 	%r315, [%rd6+312];
	xor.b32  	%r334, %r334, %r315;
	ld.global.u32 	%r316, [%rd6+316];
	xor.b32  	%r333, %r333, %r316;
$L__BB0_38:
	add.s32 	%r332, %r332, 16;
	setp.ne.s32 	%p20, %r332, 32;
	@%p20 bra 	$L__BB0_6;
	mad.lo.s32 	%r317, %r326, -31, %r11;
	add.s32 	%r326, %r317, 1;
	setp.ne.s32 	%p21, %r326, 5;
	@%p21 bra 	$L__BB0_5;
	st.global.u32 	[%rd2+4], %r337;
	st.global.u32 	[%rd2+8], %r336;
	st.global.u32 	[%rd2+12], %r335;
	st.global.u32 	[%rd2+16], %r334;
	st.global.u32 	[%rd2+20], %r333;
	add.s32 	%r320, %r320, 1;
	setp.lt.u32 	%p22, %r320, %r2;
	@%p22 bra 	$L__BB0_4;
$L__BB0_41:
	shr.u64 	%rd7, %rd18, 2;
	add.s32 	%r319, %r319, 1;
	setp.gt.u64 	%p23, %rd18, 3;
	mov.u64 	%rd18, %rd7;
	@%p23 bra 	$L__BB0_2;
$L__BB0_42:
	mov.b32 	%r318, 0;
	st.global.v2.u32 	[%rd2+24], {%r318, %r318};
	st.global.u32 	[%rd2+32], %r318;
	mov.b64 	%rd17, 0;
	st.global.u64 	[%rd2+40], %rd17;
	ret;

}
	// .globl	_Z22dataRaceKernelSameWarpPiP17curandStateXORWOW
.visible .entry _Z22dataRaceKernelSameWarpPiP17curandStateXORWOW(
	.param .u64 .ptr .align 1 _Z22dataRaceKernelSameWarpPiP17curandStateXORWOW_param_0,
	.param .u64 .ptr .align 1 _Z22dataRaceKernelSameWarpPiP17curandStateXORWOW_param_1
)
{
	.reg .pred 	%p<3>;
	.reg .b32 	%r<22>;
	.reg .b64 	%rd<12>;

	ld.param.u64 	%rd3, [_Z22dataRaceKernelSameWarpPiP17curandStateXORWOW_param_0];
	ld.param.u64 	%rd4, [_Z22dataRaceKernelSameWarpPiP17curandStateXORWOW_param_1];
	mov.u32 	%r1, %tid.x;
	setp.gt.u32 	%p1, %r1, 1;
	@%p1 bra 	$L__BB1_4;
	cvta.to.global.u64 	%rd6, %rd4;
	mul.wide.u32 	%rd7, %r1, 48;
	add.s64 	%rd8, %rd6, %rd7;
	ld.global.v2.u32 	{%r2, %r3}, [%rd8];
	shr.u32 	%r4, %r3, 2;
	xor.b32  	%r5, %r4, %r3;
	ld.global.v2.u32 	{%r6, %r7}, [%rd8+8];
	ld.global.v2.u32 	{%r8, %r9}, [%rd8+16];
	st.global.v2.u32 	[%rd8+8], {%r7, %r8};
	shl.b32 	%r10, %r9, 4;
	shl.b32 	%r11, %r5, 1;
	xor.b32  	%r12, %r11, %r10;
	xor.b32  	%r13, %r12, %r5;
	xor.b32  	%r14, %r13, %r9;
	st.global.v2.u32 	[%rd8+16], {%r9, %r14};
	add.s32 	%r15, %r2, 362437;
	st.global.v2.u32 	[%rd8], {%r15, %r6};
	add.s32 	%r16, %r14, %r15;
	mul.hi.u32 	%r17, %r16, 1374389535;
	shr.u32 	%r18, %r17, 5;
	mul.lo.s32 	%r19, %r18, 100;
	sub.s32 	%r20, %r16, %r19;
	// begin inline asm
	mov.u64 	%rd5, %clock64;
	// end inline asm
	mad.lo.s32 	%r21, %r20, 1000, 100000;
	cvt.u64.u32 	%rd2, %r21;
$L__BB1_2:
	// begin inline asm
	mov.u64 	%rd9, %clock64;
	// end inline asm
	sub.s64 	%rd10, %rd9, %rd5;
	setp.lt.s64 	%p2, %rd10, %rd2;
	@%p2 bra 	$L__BB1_2;
	cvta.to.global.u64 	%rd11, %rd3;
	st.global.u32 	[%rd11], %r1;
$L__BB1_4:
	ret;

}
	// .globl	_Z36dataRaceKernelDifferentWarpSameBlockPiP17curandStateXORWOW
.visible .entry _Z36dataRaceKernelDifferentWarpSameBlockPiP17curandStateXORWOW(
	.param .u64 .ptr .align 1 _Z36dataRaceKernelDifferentWarpSameBlockPiP17curandStateXORWOW_param_0,
	.param .u64 .ptr .align 1 _Z36dataRaceKernelDifferentWarpSameBlockPiP17curandStateXORWOW_param_1
)
{
	.reg .pred 	%p<4>;
	.reg .b32 	%r<22>;
	.reg .b64 	%rd<12>;

	ld.param.u64 	%rd3, [_Z36dataRaceKernelDifferentWarpSameBlockPiP17curandStateXORWOW_param_0];
	ld.param.u64 	%rd4, [_Z36dataRaceKernelDifferentWarpSameBlockPiP17curandStateXORWOW_param_1];
	mov.u32 	%r1, %tid.x;
	setp.eq.s32 	%p1, %r1, 1000;
	@%p1 bra 	$L__BB2_2;
	setp.ne.s32 	%p2, %r1, 1;
	@%p2 bra 	$L__BB2_5;
$L__BB2_2:
	cvta.to.global.u64 	%rd6, %rd4;
	mul.wide.u32 	%rd7, %r1, 48;
	add.s64 	%rd8, %rd6, %rd7;
	ld.global.v2.u32 	{%r2, %r3}, [%rd8];
	shr.u32 	%r4, %r3, 2;
	xor.b32  	%r5, %r4, %r3;
	ld.global.v2.u32 	{%r6, %r7}, [%rd8+8];
	ld.global.v2.u32 	{%r8, %r9}, [%rd8+16];
	st.global.v2.u32 	[%rd8+8], {%r7, %r8};
	shl.b32 	%r10, %r9, 4;
	shl.b32 	%r11, %r5, 1;
	xor.b32  	%r12, %r11, %r10;
	xor.b32  	%r13, %r12, %r5;
	xor.b32  	%r14, %r13, %r9;
	st.global.v2.u32 	[%rd8+16], {%r9, %r14};
	add.s32 	%r15, %r2, 362437;
	st.global.v2.u32 	[%rd8], {%r15, %r6};
	add.s32 	%r16, %r14, %r15;
	mul.hi.u32 	%r17, %r16, 1374389535;
	shr.u32 	%r18, %r17, 5;
	mul.lo.s32 	%r19, %r18, 100;
	sub.s32 	%r20, %r16, %r19;
	// begin inline asm
	mov.u64 	%rd5, %clock64;
	// end inline asm
	mad.lo.s32 	%r21, %r20, 1000, 100000;
	cvt.u64.u32 	%rd2, %r21;
$L__BB2_3:
	// begin inline asm
	mov.u64 	%rd9, %clock64;
	// end inline asm
	sub.s64 	%rd10, %rd9, %rd5;
	setp.lt.s64 	%p3, %rd10, %rd2;
	@%p3 bra 	$L__BB2_3;
	cvta.to.global.u64 	%rd11, %rd3;
	st.global.u32 	[%rd11], %r1;
$L__BB2_5:
	ret;

}
	// .globl	_Z35dataRaceKernelDifferentBlocksSameSMPiP17curandStateXORWOW
.visible .entry _Z35dataRaceKernelDifferentBlocksSameSMPiP17curandStateXORWOW(
	.param .u64 .ptr .align 1 _Z35dataRaceKernelDifferentBlocksSameSMPiP17curandStateXORWOW_param_0,
	.param .u64 .ptr .align 1 _Z35dataRaceKernelDifferentBlocksSameSMPiP17curandStateXORWOW_param_1
)
{
	.reg .pred 	%p<3>;
	.reg .b32 	%r<23>;
	.reg .b64 	%rd<10>;

	ld.param.u64 	%rd3, [_Z35dataRaceKernelDifferentBlocksSameSMPiP17curandStateXORWOW_param_0];
	ld.param.u64 	%rd4, [_Z35dataRaceKernelDifferentBlocksSameSMPiP17curandStateXORWOW_param_1];
	mov.u32 	%r1, %tid.x;
	setp.ne.s32 	%p1, %r1, 0;
	@%p1 bra 	$L__BB3_4;
	cvta.to.global.u64 	%rd6, %rd4;
	ld.global.v2.u32 	{%r2, %r3}, [%rd6];
	shr.u32 	%r4, %r3, 2;
	xor.b32  	%r5, %r4, %r3;
	ld.global.v2.u32 	{%r6, %r7}, [%rd6+8];
	ld.global.v2.u32 	{%r8, %r9}, [%rd6+16];
	st.global.v2.u32 	[%rd6+8], {%r7, %r8};
	shl.b32 	%r10, %r9, 4;
	shl.b32 	%r11, %r5, 1;
	xor.b32  	%r12, %r11, %r10;
	xor.b32  	%r13, %r12, %r5;
	xor.b32  	%r14, %r13, %r9;
	st.global.v2.u32 	[%rd6+16], {%r9, %r14};
	add.s32 	%r15, %r2, 362437;
	st.global.v2.u32 	[%rd6], {%r15, %r6};
	add.s32 	%r16, %r14, %r15;
	mul.hi.u32 	%r17, %r16, 1374389535;
	shr.u32 	%r18, %r17, 5;
	mul.lo.s32 	%r19, %r18, 100;
	sub.s32 	%r20, %r16, %r19;
	// begin inline asm
	mov.u64 	%rd5, %clock64;
	// end inline asm
	mad.lo.s32 	%r21, %r20, 1000, 100000;
	cvt.u64.u32 	%rd2, %r21;
$L__BB3_2:
	// begin inline asm
	mov.u64 	%rd7, %clock64;
	// end inline asm
	sub.s64 	%rd8, %rd7, %rd5;
	setp.lt.s64 	%p2, %rd8, %rd2;
	@%p2 bra 	$L__BB3_2;
	mov.u32 	%r22, %ctaid.x;
	cvta.to.global.u64 	%rd9, %rd3;
	st.global.u32 	[%rd9], %r22;
$L__BB3_4:
	ret;

}
	// .globl	_Z26dataRaceKernelDifferentSMsPiP17curandStateXORWOW
.visible .entry _Z26dataRaceKernelDifferentSMsPiP17curandStateXORWOW(
	.param .u64 .ptr .align 1 _Z26dataRaceKernelDifferentSMsPiP17curandStateXORWOW_param_0,
	.param .u64 .ptr .align 1 _Z26dataRaceKernelDifferentSMsPiP17curandStateXORWOW_param_1
)
{
	.reg .pred 	%p<6>;
	.reg .b32 	%r<27>;
	.reg .b64 	%rd<10>;

	ld.param.u64 	%rd3, [_Z26dataRaceKernelDifferentSMsPiP17curandStateXORWOW_param_0];
	ld.param.u64 	%rd4, [_Z26dataRaceKernelDifferentSMsPiP17curandStateXORWOW_param_1];
	mov.u32 	%r2, %tid.x;
	setp.ne.s32 	%p1, %r2, 0;
	@%p1 bra 	$L__BB4_5;
	mov.u32 	%r3, %ctaid.x;
	setp.ne.s32 	%p2, %r3, 0;
	mov.u32 	%r4, %nctaid.x;
	add.s32 	%r6, %r4, -1;
	setp.ne.s32 	%p3, %r3, %r6;
	and.pred  	%p4, %p2, %p3;
	@%p4 bra 	$L__BB4_5;
	cvta.to.global.u64 	%rd6, %rd4;
	ld.global.v2.u32 	{%r7, %r8}, [%rd6];
	shr.u32 	%r9, %r8, 2;
	xor.b32  	%r10, %r9, %r8;
	ld.global.v2.u32 	{%r11, %r12}, [%rd6+8];
	ld.global.v2.u32 	{%r13, %r14}, [%rd6+16];
	st.global.v2.u32 	[%rd6+8], {%r12, %r13};
	shl.b32 	%r15, %r14, 4;
	shl.b32 	%r16, %r10, 1;
	xor.b32  	%r17, %r16, %r15;
	xor.b32  	%r18, %r17, %r10;
	xor.b32  	%r19, %r18, %r14;
	st.global.v2.u32 	[%rd6+16], {%r14, %r19};
	add.s32 	%r20, %r7, 362437;
	st.global.v2.u32 	[%rd6], {%r20, %r11};
	add.s32 	%r21, %r19, %r20;
	mul.hi.u32 	%r22, %r21, 1374389535;
	shr.u32 	%r23, %r22, 5;
	mul.lo.s32 	%r24, %r23, 100;
	sub.s32 	%r25, %r21, %r24;
	// begin inline asm
	mov.u64 	%rd5, %clock64;
	// end inline asm
	mad.lo.s32 	%r26, %r25, 1000, 100000;
	cvt.u64.u32 	%rd2, %r26;
$L__BB4_3:
	// begin inline asm
	mov.u64 	%rd7, %clock64;
	// end inline asm
	sub.s64 	%rd8, %rd7, %rd5;
	setp.lt.s64 	%p5, %rd8, %rd2;
	@%p5 bra 	$L__BB4_3;
	cvta.to.global.u64 	%rd9, %rd3;
	st.global.u32 	[%rd9], %r3;
$L__BB4_5:
	ret;

}


// ===== COMPILED SASS (sm_100) =====

	.target	sm_100

	.elftype	@"ET_EXEC"


//--------------------- .note.nv.tkinfo           --------------------------
	.section	.note.nv.tkinfo,"",@"SHT_NOTE"
	.sectionflags	@"SHF_NOTE_NV_TKINFO"
	.tkinfo
        /*0018*/ 	.word	0x00000002
        /*0030*/ 	.string	""
        /*0030*/ 	.string	"ptxas"
        /*0030*/ 	.string	"Cuda compilation tools, release 13.0, V13.0.88"
        /*0030*/ 	.string	"Build cuda_13.0.r13.0/compiler.36424714_0"
        /*0030*/ 	.string	"-arch sm_100 -m 64 "



//--------------------- .note.nv.cuinfo           --------------------------
	.section	.note.nv.cuinfo,"",@"SHT_NOTE"
	.sectionflags	@"SHF_NOTE_NV_CUINFO"
        /*0018*/ 	.short	0x0002
        /*001a*/ 	.short	0x0064
        /*001c*/ 	.short	0x0082
	.zero		2


//--------------------- .nv.info                  --------------------------
	.section	.nv.info,"",@"SHT_CUDA_INFO"
	.align	4


	//----- nvinfo : EIATTR_REGCOUNT
	.align		4
        /*0000*/ 	.byte	0x04, 0x2f
        /*0002*/ 	.short	(.L_10 - .L_9)
	.align		4
.L_9:
        /*0004*/ 	.word	index@(_Z16initCurandStatesP17curandStateXORWOWm)
        /*0008*/ 	.word	0x0000001f


	//----- nvinfo : EIATTR_FRAME_SIZE
	.align		4
.L_10:
        /*000c*/ 	.byte	0x04, 0x11
        /*000e*/ 	.short	(.L_12 - .L_11)
	.align		4
.L_11:
        /*0010*/ 	.word	index@(_Z16initCurandStatesP17curandStateXORWOWm)
        /*0014*/ 	.word	0x00000000


	//----- nvinfo : EIATTR_REGCOUNT
	.align		4
.L_12:
        /*0018*/ 	.byte	0x04, 0x2f
        /*001a*/ 	.short	(.L_14 - .L_13)
	.align		4
.L_13:
        /*001c*/ 	.word	index@(_Z22dataRaceKernelSameWarpPiP17curandStateXORWOW)
        /*0020*/ 	.word	0x00000010


	//----- nvinfo : EIATTR_FRAME_SIZE
	.align		4
.L_14:
        /*0024*/ 	.byte	0x04, 0x11
        /*0026*/ 	.short	(.L_16 - .L_15)
	.align		4
.L_15:
        /*0028*/ 	.word	index@(_Z22dataRaceKernelSameWarpPiP17curandStateXORWOW)
        /*002c*/ 	.word	0x00000000


	//----- nvinfo : EIATTR_REGCOUNT
	.align		4
.L_16:
        /*0030*/ 	.byte	0x04, 0x2f
        /*0032*/ 	.short	(.L_18 - .L_17)
	.align		4
.L_17:
        /*0034*/ 	.word	index@(_Z36dataRaceKernelDifferentWarpSameBlockPiP17curandStateXORWOW)
        /*0038*/ 	.word	0x00000010


	//----- nvinfo : EIATTR_FRAME_SIZE
	.align		4
.L_18:
        /*003c*/ 	.byte	0x04, 0x11
        /*003e*/ 	.short	(.L_20 - .L_19)
	.align		4
.L_19:
        /*0040*/ 	.word	index@(_Z36dataRaceKernelDifferentWarpSameBlockPiP17curandStateXORWOW)
        /*0044*/ 	.word	0x00000000


	//----- nvinfo : EIATTR_REGCOUNT
	.align		4
.L_20:
        /*0048*/ 	.byte	0x04, 0x2f
        /*004a*/ 	.short	(.L_22 - .L_21)
	.align		4
.L_21:
        /*004c*/ 	.word	index@(_Z35dataRaceKernelDifferentBlocksSameSMPiP17curandStateXORWOW)
        /*0050*/ 	.word	0x00000010


	//----- nvinfo : EIATTR_FRAME_SIZE
	.align		4
.L_22:
        /*0054*/ 	.byte	0x04, 0x11
        /*0056*/ 	.short	(.L_24 - .L_23)
	.align		4
.L_23:
        /*0058*/ 	.word	index@(_Z35dataRaceKernelDifferentBlocksSameSMPiP17curandStateXORWOW)
        /*005c*/ 	.word	0x00000000


	//----- nvinfo : EIATTR_REGCOUNT
	.align		4
.L_24:
        /*0060*/ 	.byte	0x04, 0x2f
        /*0062*/ 	.short	(.L_26 - .L_25)
	.align		4
.L_25:
        /*0064*/ 	.word	index@(_Z26dataRaceKernelDifferentSMsPiP17curandStateXORWOW)
        /*0068*/ 	.word	0x00000010


	//----- nvinfo : EIATTR_FRAME_SIZE
	.align		4
.L_26:
        /*006c*/ 	.byte	0x04, 0x11
        /*006e*/ 	.short	(.L_28 - .L_27)
	.align		4
.L_27:
        /*0070*/ 	.word	index@(_Z26dataRaceKernelDifferentSMsPiP17curandStateXORWOW)
        /*0074*/ 	.word	0x00000000


	//----- nvinfo : EIATTR_MIN_STACK_SIZE
	.align		4
.L_28:
        /*0078*/ 	.byte	0x04, 0x12
        /*007a*/ 	.short	(.L_30 - .L_29)
	.align		4
.L_29:
        /*007c*/ 	.word	index@(_Z26dataRaceKernelDifferentSMsPiP17curandStateXORWOW)
        /*0080*/ 	.word	0x00000000


	//----- nvinfo : EIATTR_MIN_STACK_SIZE
	.align		4
.L_30:
        /*0084*/ 	.byte	0x04, 0x12
        /*0086*/ 	.short	(.L_32 - .L_31)
	.align		4
.L_31:
        /*0088*/ 	.word	index@(_Z35dataRaceKernelDifferentBlocksSameSMPiP17curandStateXORWOW)
        /*008c*/ 	.word	0x00000000


	//----- nvinfo : EIATTR_MIN_STACK_SIZE
	.align		4
.L_32:
        /*0090*/ 	.byte	0x04, 0x12
        /*0092*/ 	.short	(.L_34 - .L_33)
	.align		4
.L_33:
        /*0094*/ 	.word	index@(_Z36dataRaceKernelDifferentWarpSameBlockPiP17curandStateXORWOW)
        /*0098*/ 	.word	0x00000000


	//----- nvinfo : EIATTR_MIN_STACK_SIZE
	.align		4
.L_34:
        /*009c*/ 	.byte	0x04, 0x12
        /*009e*/ 	.short	(.L_36 - .L_35)
	.align		4
.L_35:
        /*00a0*/ 	.word	index@(_Z22dataRaceKernelSameWarpPiP17curandStateXORWOW)
        /*00a4*/ 	.word	0x00000000


	//----- nvinfo : EIATTR_MIN_STACK_SIZE
	.align		4
.L_36:
        /*00a8*/ 	.byte	0x04, 0x12
        /*00aa*/ 	.short	(.L_38 - .L_37)
	.align		4
.L_37:
        /*00ac*/ 	.word	index@(_Z16initCurandStatesP17curandStateXORWOWm)
        /*00b0*/ 	.word	0x00000000
.L_38:


//--------------------- .nv.compat                --------------------------
	.section	.nv.compat,"",@"SHT_CUDA_COMPAT_INFO"
	.align	4
        /*0000*/ 	.byte	0x02, 0x09, 0x00, 0x00, 0x02, 0x02, 0x01, 0x00, 0x02, 0x05, 0x05, 0x00, 0x03, 0x07, 0x01, 0x01
        /*0010*/ 	.byte	0x02, 0x03, 0x00, 0x00, 0x02, 0x06, 0x01, 0x00, 0x04, 0x0b, 0x08, 0x00, 0x09, 0x00, 0x00, 0x00
        /*0020*/ 	.byte	0x00, 0x00, 0x00, 0x00


//--------------------- .nv.info._Z26dataRaceKernelDifferentSMsPiP17curandStateXORWOW --------------------------
	.section	.nv.info._Z26dataRaceKernelDifferentSMsPiP17curandStateXORWOW,"",@"SHT_CUDA_INFO"
	.sectionflags	@""
	.align	4


	//----- nvinfo : EIATTR_CUDA_API_VERSION
	.align		4
        /*0000*/ 	.byte	0x04, 0x37
        /*0002*/ 	.short	(.L_40 - .L_39)
.L_39:
        /*0004*/ 	.word	0x00000082


	//----- nvinfo : EIATTR_KPARAM_INFO
	.align		4
.L_40:
        /*0008*/ 	.byte	0x04, 0x17
        /*000a*/ 	.short	(.L_42 - .L_41)
.L_41:
        /*000c*/ 	.word	0x00000000
        /*0010*/ 	.short	0x0001
        /*0012*/ 	.short	0x0008
        /*0014*/ 	.byte	0x00, 0xf5, 0x21, 0x00


	//----- nvinfo : EIATTR_KPARAM_INFO
	.align		4
.L_42:
        /*0018*/ 	.byte	0x04, 0x17
        /*001a*/ 	.short	(.L_44 - .L_43)
.L_43:
        /*001c*/ 	.word	0x00000000
        /*0020*/ 	.short	0x0000
        /*0022*/ 	.short	0x0000
        /*0024*/ 	.byte	0x00, 0xf5, 0x21, 0x00


	//----- nvinfo : EIATTR_SPARSE_MMA_MASK
	.align		4
.L_44:
        /*0028*/ 	.byte	0x03, 0x50
        /*002a*/ 	.short	0x0000


	//----- nvinfo : EIATTR_MAXREG_COUNT
	.align		4
        /*002c*/ 	.byte	0x03, 0x1b
        /*002e*/ 	.short	0x00ff


	//----- nvinfo : EIATTR_MERCURY_ISA_VERSION
	.align		4
        /*0030*/ 	.byte	0x03, 0x5f
        /*0032*/ 	.short	0x0101


	//----- nvinfo : EIATTR_VRC_CTA_INIT_COUNT
	.align		4
        /*0034*/ 	.byte	0x02, 0x4a
	.zero		1
	.zero		1


	//----- nvinfo : EIATTR_EXIT_INSTR_OFFSETS
	.align		4
        /*0038*/ 	.byte	0x04, 0x1c
        /*003a*/ 	.short	(.L_46 - .L_45)


	//   ....[0]....
.L_45:
        /*003c*/ 	.word	0x00000030


	//   ....[1]....
        /*0040*/ 	.word	0x000000a0


	//   ....[2]....
        /*0044*/ 	.word	0x000002c0


	//----- nvinfo : EIATTR_CBANK_PARAM_SIZE
	.align		4
.L_46:
        /*0048*/ 	.byte	0x03, 0x19
        /*004a*/ 	.short	0x0010


	//----- nvinfo : EIATTR_PARAM_CBANK
	.align		4
        /*004c*/ 	.byte	0x04, 0x0a
        /*004e*/ 	.short	(.L_48 - .L_47)
	.align		4
.L_47:
        /*0050*/ 	.word	index@(.nv.constant0._Z26dataRaceKernelDifferentSMsPiP17curandStateXORWOW)
        /*0054*/ 	.short	0x0380
        /*0056*/ 	.short	0x0010


	//----- nvinfo : EIATTR_SW_WAR
	.align		4
.L_48:
        /*0058*/ 	.byte	0x04, 0x36
        /*005a*/ 	.short	(.L_50 - .L_49)
.L_49:
        /*005c*/ 	.word	0x00000008
.L_50:


//--------------------- .nv.info._Z35dataRaceKernelDifferentBlocksSameSMPiP17curandStateXORWOW --------------------------
	.section	.nv.info._Z35dataRaceKernelDifferentBlocksSameSMPiP17curandStateXORWOW,"",@"SHT_CUDA_INFO"
	.sectionflags	@""
	.align	4


	//----- nvinfo : EIATTR_CUDA_API_VERSION
	.align		4
        /*0000*/ 	.byte	0x04, 0x37
        /*0002*/ 	.short	(.L_52 - .L_51)
.L_51:
        /*0004*/ 	.word	0x00000082


	//----- nvinfo : EIATTR_KPARAM_INFO
	.align		4
.L_52:
        /*0008*/ 	.byte	0x04, 0x17
        /*000a*/ 	.short	(.L_54 - .L_53)
.L_53:
        /*000c*/ 	.word	0x00000000
        /*0010*/ 	.short	0x0001
        /*0012*/ 	.short	0x0008
        /*0014*/ 	.byte	0x00, 0xf5, 0x21, 0x00


	//----- nvinfo : EIATTR_KPARAM_INFO
	.align		4
.L_54:
        /*0018*/ 	.byte	0x04, 0x17
        /*001a*/ 	.short	(.L_56 - .L_55)
.L_55:
        /*001c*/ 	.word	0x00000000
        /*0020*/ 	.short	0x0000
        /*0022*/ 	.short	0x0000
        /*0024*/ 	.byte	0x00, 0xf5, 0x21, 0x00


	//----- nvinfo : EIATTR_SPARSE_MMA_MASK
	.align		4
.L_56:
        /*0028*/ 	.byte	0x03, 0x50
        /*002a*/ 	.short	0x0000


	//----- nvinfo : EIATTR_MAXREG_COUNT
	.align		4
        /*002c*/ 	.byte	0x03, 0x1b
        /*002e*/ 	.short	0x00ff


	//----- nvinfo : EIATTR_MERCURY_ISA_VERSION
	.align		4
        /*0030*/ 	.byte	0x03, 0x5f
        /*0032*/ 	.short	0x0101


	//----- nvinfo : EIATTR_VRC_CTA_INIT_COUNT
	.align		4
        /*0034*/ 	.byte	0x02, 0x4a
	.zero		1
	.zero		1


	//----- nvinfo : EIATTR_EXIT_INSTR_OFFSETS
	.align		4
        /*0038*/ 	.byte	0x04, 0x1c
        /*003a*/ 	.short	(.L_58 - .L_57)


	//   ....[0]....
.L_57:
        /*003c*/ 	.word	0x00000030


	//   ....[1]....
        /*0040*/ 	.word	0x00000270


	//----- nvinfo : EIATTR_CBANK_PARAM_SIZE
	.align		4
.L_58:
        /*0044*/ 	.byte	0x03, 0x19
        /*0046*/ 	.short	0x0010


	//----- nvinfo : EIATTR_PARAM_CBANK
	.align		4
        /*0048*/ 	.byte	0x04, 0x0a
        /*004a*/ 	.short	(.L_60 - .L_59)
	.align		4
.L_59:
        /*004c*/ 	.word	index@(.nv.constant0._Z35dataRaceKernelDifferentBlocksSameSMPiP17curandStateXORWOW)
        /*0050*/ 	.short	0x0380
        /*0052*/ 	.short	0x0010


	//----- nvinfo : EIATTR_SW_WAR
	.align		4
.L_60:
        /*0054*/ 	.byte	0x04, 0x36
        /*0056*/ 	.short	(.L_62 - .L_61)
.L_61:
        /*0058*/ 	.word	0x00000008
.L_62:


//--------------------- .nv.info._Z36dataRaceKernelDifferentWarpSameBlockPiP17curandStateXORWOW --------------------------
	.section	.nv.info._Z36dataRaceKernelDifferentWarpSameBlockPiP17curandStateXORWOW,"",@"SHT_CUDA_INFO"
	.sectionflags	@""
	.align	4


	//----- nvinfo : EIATTR_CUDA_API_VERSION
	.align		4
        /*0000*/ 	.byte	0x04, 0x37
        /*0002*/ 	.short	(.L_64 - .L_63)
.L_63:
        /*0004*/ 	.word	0x00000082


	//----- nvinfo : EIATTR_KPARAM_INFO
	.align		4
.L_64:
        /*0008*/ 	.byte	0x04, 0x17
        /*000a*/ 	.short	(.L_66 - .L_65)
.L_65:
        /*000c*/ 	.word	0x00000000
        /*0010*/ 	.short	0x0001
        /*0012*/ 	.short	0x0008
        /*0014*/ 	.byte	0x00, 0xf5, 0x21, 0x00


	//----- nvinfo : EIATTR_KPARAM_INFO
	.align		4
.L_66:
        /*0018*/ 	.byte	0x04, 0x17
        /*001a*/ 	.short	(.L_68 - .L_67)
.L_67:
        /*001c*/ 	.word	0x00000000
        /*0020*/ 	.short	0x0000
        /*0022*/ 	.short	0x0000
        /*0024*/ 	.byte	0x00, 0xf5, 0x21, 0x00


	//----- nvinfo : EIATTR_SPARSE_MMA_MASK
	.align		4
.L_68:
        /*0028*/ 	.byte	0x03, 0x50
        /*002a*/ 	.short	0x0000


	//----- nvinfo : EIATTR_MAXREG_COUNT
	.align		4
        /*002c*/ 	.byte	0x03, 0x1b
        /*002e*/ 	.short	0x00ff


	//----- nvinfo : EIATTR_MERCURY_ISA_VERSION
	.align		4
        /*0030*/ 	.byte	0x03, 0x5f
        /*0032*/ 	.short	0x0101


	//----- nvinfo : EIATTR_VRC_CTA_INIT_COUNT
	.align		4
        /*0034*/ 	.byte	0x02, 0x4a
	.zero		1
	.zero		1


	//----- nvinfo : EIATTR_EXIT_INSTR_OFFSETS
	.align		4
        /*0038*/ 	.byte	0x04, 0x1c
        /*003a*/ 	.short	(.L_70 - .L_69)


	//   ....[0]....
.L_69:
        /*003c*/ 	.word	0x00000070


	//   ....[1]....
        /*0040*/ 	.word	0x000002d0


	//----- nvinfo : EIATTR_CRS_STACK_SIZE
	.align		4
.L_70:
        /*0044*/ 	.byte	0x04, 0x1e
        /*0046*/ 	.short	(.L_72 - .L_71)
.L_71:
        /*0048*/ 	.word	0x00000000


	//----- nvinfo : EIATTR_CBANK_PARAM_SIZE
	.align		4
.L_72:
        /*004c*/ 	.byte	0x03, 0x19
        /*004e*/ 	.short	0x0010


	//----- nvinfo : EIATTR_PARAM_CBANK
	.align		4
        /*0050*/ 	.byte	0x04, 0x0a
        /*0052*/ 	.short	(.L_74 - .L_73)
	.align		4
.L_73:
        /*0054*/ 	.word	index@(.nv.constant0._Z36dataRaceKernelDifferentWarpSameBlockPiP17curandStateXORWOW)
        /*0058*/ 	.short	0x0380
        /*005a*/ 	.short	0x0010


	//----- nvinfo : EIATTR_SW_WAR
	.align		4
.L_74:
        /*005c*/ 	.byte	0x04, 0x36
        /*005e*/ 	.short	(.L_76 - .L_75)
.L_75:
        /*0060*/ 	.word	0x00000008
.L_76:


//--------------------- .nv.info._Z22dataRaceKernelSameWarpPiP17curandStateXORWOW --------------------------
	.section	.nv.info._Z22dataRaceKernelSameWarpPiP17curandStateXORWOW,"",@"SHT_CUDA_INFO"
	.sectionflags	@""
	.align	4


	//----- nvinfo : EIATTR_CUDA_API_VERSION
	.align		4
        /*0000*/ 	.byte	0x04, 0x37
        /*0002*/ 	.short	(.L_78 - .L_77)
.L_77:
        /*0004*/ 	.word	0x00000082


	//----- nvinfo : EIATTR_KPARAM_INFO
	.align		4
.L_78:
        /*0008*/ 	.byte	0x04, 0x17
        /*000a*/ 	.short	(.L_80 - .L_79)
.L_79:
        /*000c*/ 	.word	0x00000000
        /*0010*/ 	.short	0x0001
        /*0012*/ 	.short	0x0008
        /*0014*/ 	.byte	0x00, 0xf5, 0x21, 0x00


	//----- nvinfo : EIATTR_KPARAM_INFO
	.align		4
.L_80:
        /*0018*/ 	.byte	0x04, 0x17
        /*001a*/ 	.short	(.L_82 - .L_81)
.L_81:
        /*001c*/ 	.word	0x00000000
        /*0020*/ 	.short	0x0000
        /*0022*/ 	.short	0x0000
        /*0024*/ 	.byte	0x00, 0xf5, 0x21, 0x00


	//----- nvinfo : EIATTR_SPARSE_MMA_MASK
	.align		4
.L_82:
        /*0028*/ 	.byte	0x03, 0x50
        /*002a*/ 	.short	0x0000


	//----- nvinfo : EIATTR_MAXREG_COUNT
	.align		4
        /*002c*/ 	.byte	0x03, 0x1b
        /*002e*/ 	.short	0x00ff


	//----- nvinfo : EIATTR_MERCURY_ISA_VERSION
	.align		4
        /*0030*/ 	.byte	0x03, 0x5f
        /*0032*/ 	.short	0x0101


	//----- nvinfo : EIATTR_VRC_CTA_INIT_COUNT
	.align		4
        /*0034*/ 	.byte	0x02, 0x4a
	.zero		1
	.zero		1


	//----- nvinfo : EIATTR_EXIT_INSTR_OFFSETS
	.align		4
        /*0038*/ 	.byte	0x04, 0x1c
        /*003a*/ 	.short	(.L_84 - .L_83)


	//   ....[0]....
.L_83:
        /*003c*/ 	.word	0x00000030


	//   ....[1]....
        /*0040*/ 	.word	0x00000290


	//----- nvinfo : EIATTR_CRS_STACK_SIZE
	.align		4
.L_84:
        /*0044*/ 	.byte	0x04, 0x1e
        /*0046*/ 	.short	(.L_86 - .L_85)
.L_85:
        /*0048*/ 	.word	0x00000000


	//----- nvinfo : EIATTR_CBANK_PARAM_SIZE
	.align		4
.L_86:
        /*004c*/ 	.byte	0x03, 0x19
        /*004e*/ 	.short	0x0010


	//----- nvinfo : EIATTR_PARAM_CBANK
	.align		4
        /*0050*/ 	.byte	0x04, 0x0a
        /*0052*/ 	.short	(.L_88 - .L_87)
	.align		4
.L_87:
        /*0054*/ 	.word	index@(.nv.constant0._Z22dataRaceKernelSameWarpPiP17curandStateXORWOW)
        /*0058*/ 	.short	0x0380
        /*005a*/ 	.short	0x0010


	//----- nvinfo : EIATTR_SW_WAR
	.align		4
.L_88:
        /*005c*/ 	.byte	0x04, 0x36
        /*005e*/ 	.short	(.L_90 - .L_89)
.L_89:
        /*0060*/ 	.word	0x00000008
.L_90:


//--------------------- .nv.info._Z16initCurandStatesP17curandStateXORWOWm --------------------------
	.section	.nv.info._Z16initCurandStatesP17curandStateXORWOWm,"",@"SHT_CUDA_INFO"
	.sectionflags	@""
	.align	4


	//----- nvinfo : EIATTR_CUDA_API_VERSION
	.align		4
        /*0000*/ 	.byte	0x04, 0x37
        /*0002*/ 	.short	(.L_92 - .L_91)
.L_91:
        /*0004*/ 	.word	0x00000082


	//----- nvinfo : EIATTR_KPARAM_INFO
	.align		4
.L_92:
        /*0008*/ 	.byte	0x04, 0x17
        /*000a*/ 	.short	(.L_94 - .L_93)
.L_93:
        /*000c*/ 	.word	0x00000000
        /*0010*/ 	.short	0x0001
        /*0012*/ 	.short	0x0008
        /*0014*/ 	.byte	0x00, 0xf0, 0x21, 0x00


	//----- nvinfo : EIATTR_KPARAM_INFO
	.align		4
.L_94:
        /*0018*/ 	.byte	0x04, 0x17
        /*001a*/ 	.short	(.L_96 - .L_95)
.L_95:
        /*001c*/ 	.word	0x00000000
        /*0020*/ 	.short	0x0000
        /*0022*/ 	.short	0x0000
        /*0024*/ 	.byte	0x00, 0xf5, 0x21, 0x00


	//----- nvinfo : EIATTR_SPARSE_MMA_MASK
	.align		4
.L_96:
        /*0028*/ 	.byte	0x03, 0x50
        /*002a*/ 	.short	0x0000


	//----- nvinfo : EIATTR_MAXREG_COUNT
	.align		4
        /*002c*/ 	.byte	0x03, 0x1b
        /*002e*/ 	.short	0x00ff


	//----- nvinfo : EIATTR_MERCURY_ISA_VERSION
	.align		4
        /*0030*/ 	.byte	0x03, 0x5f
        /*0032*/ 	.short	0x0101


	//----- nvinfo : EIATTR_VRC_CTA_INIT_COUNT
	.align		4
        /*0034*/ 	.byte	0x02, 0x4a
	.zero		1
	.zero		1


	//----- nvinfo : EIATTR_EXIT_INSTR_OFFSETS
	.align		4
        /*0038*/ 	.byte	0x04, 0x1c
        /*003a*/ 	.short	(.L_98 - .L_97)


	//   ....[0]....
.L_97:
        /*003c*/ 	.word	0x00000ed0


	//----- nvinfo : EIATTR_CRS_STACK_SIZE
	.align		4
.L_98:
        /*0040*/ 	.byte	0x04, 0x1e
        /*0042*/ 	.short	(.L_100 - .L_99)
.L_99:
        /*0044*/ 	.word	0x00000000


	//----- nvinfo : EIATTR_CBANK_PARAM_SIZE
	.align		4
.L_100:
        /*0048*/ 	.byte	0x03, 0x19
        /*004a*/ 	.short	0x0010


	//----- nvinfo : EIATTR_PARAM_CBANK
	.align		4
        /*004c*/ 	.byte	0x04, 0x0a
        /*004e*/ 	.short	(.L_102 - .L_101)
	.align		4
.L_101:
        /*0050*/ 	.word	index@(.nv.constant0._Z16initCurandStatesP17curandStateXORWOWm)
        /*0054*/ 	.short	0x0380
        /*0056*/ 	.short	0x0010


	//----- nvinfo : EIATTR_SW_WAR
	.align		4
.L_102:
        /*0058*/ 	.byte	0x04, 0x36
        /*005a*/ 	.short	(.L_104 - .L_103)
.L_103:
        /*005c*/ 	.word	0x00000008
.L_104:


//--------------------- .nv.callgraph             --------------------------
	.section	.nv.callgraph,"",@"SHT_CUDA_CALLGRAPH"
	.align	4
	.sectionentsize	8
	.align		4
        /*0000*/ 	.word	0x00000000
	.align		4
        /*0004*/ 	.word	0xffffffff
	.align		4
        /*0008*/ 	.word	0x00000000
	.align		4
        /*000c*/ 	.word	0xfffffffe
	.align		4
        /*0010*/ 	.word	0x00000000
	.align		4
        /*0014*/ 	.word	0xfffffffd
	.align		4
        /*0018*/ 	.word	0x00000000
	.align		4
        /*001c*/ 	.word	0xfffffffc


//--------------------- .nv.constant4             --------------------------
	.section	.nv.constant4,"a",@progbits
	.align	8
	.align		8
.nv.constant4:
        /*0000*/ 	.dword	precalc_xorwow_matrix
	.align		8
        /*0008*/ 	.dword	precalc_xorwow_offset_matrix
	.align		8
        /*0010*/ 	.dword	mrg32k3aM1
	.align		8
        /*0018*/ 	.dword	mrg32k3aM2
	.align		8
        /*0020*/ 	.dword	mrg32k3aM1SubSeq
	.align		8
        /*0028*/ 	.dword	mrg32k3aM2SubSeq
	.align		8
        /*0030*/ 	.dword	mrg32k3aM1Seq
	.align		8
        /*0038*/ 	.dword	mrg32k3aM2Seq


//--------------------- .nv.constant3             --------------------------
	.section	.nv.constant3,"a",@progbits
	.align	8
.nv.constant3:
	.type		__cr_lgamma_table,@object
	.size		__cr_lgamma_table,(.L_8 - __cr_lgamma_table)
__cr_lgamma_table:
        /*0000*/ 	.byte	0x00, 0x00, 0x00, 0x00, 0x00, 0x00, 0x00, 0x00, 0x00, 0x00, 0x00, 0x00, 0x00, 0x00, 0x00, 0x00
        /*0010*/ 	.byte	0xef, 0x39, 0xfa, 0xfe, 0x42, 0x2e, 0xe6, 0x3f, 0x02, 0x20, 0x2a, 0xfa, 0x0b, 0xab, 0xfc, 0x3f
        /*0020*/ 	.byte	0xf9, 0x2c, 0x92, 0x7c, 0xa7, 0x6c, 0x09, 0x40, 0xc9, 0x79, 0x44, 0x3c, 0x64, 0x26, 0x13, 0x40
        /*0030*/ 	.byte	0xca, 0x01, 0xcf, 0x3a, 0x27, 0x51, 0x1a, 0x40, 0x30, 0xcc, 0x2d, 0xf3, 0xe1, 0x0c, 0x21, 0x40
        /*0040*/ 	.byte	0x0d, 0xb7, 0xfc, 0x82, 0x8e, 0x35, 0x25, 0x40
.L_8:


//--------------------- .text._Z26dataRaceKernelDifferentSMsPiP17curandStateXORWOW --------------------------
	.section	.text._Z26dataRaceKernelDifferentSMsPiP17curandStateXORWOW,"ax",@progbits
	.align	128
        .global         _Z26dataRaceKernelDifferentSMsPiP17curandStateXORWOW
        .type           _Z26dataRaceKernelDifferentSMsPiP17curandStateXORWOW,@function
        .size           _Z26dataRaceKernelDifferentSMsPiP17curandStateXORWOW,(.L_x_21 - _Z26dataRaceKernelDifferentSMsPiP17curandStateXORWOW)
        .other          _Z26dataRaceKernelDifferentSMsPiP17curandStateXORWOW,@"STO_CUDA_ENTRY STV_DEFAULT"
_Z26dataRaceKernelDifferentSMsPiP17curandStateXORWOW:
.text._Z26dataRaceKernelDifferentSMsPiP17curandStateXORWOW:
[----:B------:R-:W-:Y:S01]  /*0000*/  LDC R1, c[0x0][0x37c] ;  /* 0x0000df00ff017b82 */ /* 0x000fe20000000800 */
[----:B------:R-:W0:Y:S02]  /*0010*/  S2R R0, SR_TID.X ;  /* 0x0000000000007919 */ /* 0x000e240000002100 */
[----:B0-----:R-:W-:-:S13]  /*0020*/  ISETP.NE.AND P0, PT, R0, RZ, PT ;  /* 0x000000ff0000720c */ /* 0x001fda0003f05270 */
[----:B------:R-:W-:Y:S05]  /*0030*/  @P0 EXIT ;  /* 0x000000000000094d */ /* 0x000fea0003800000 */
[----:B------:R-:W0:Y:S01]  /*0040*/  S2R R0, SR_CTAID.X ;  /* 0x0000000000007919 */ /* 0x000e220000002500 */
[----:B------:R-:W1:Y:S02]  /*0050*/  LDCU UR4, c[0x0][0x370] ;  /* 0x00006e00ff0477ac */ /* 0x000e640008000800 */
[----:B-1----:R-:W-:Y:S01]  /*0060*/  UIADD3 UR4, UPT, UPT, UR4, -0x1, URZ ;  /* 0xffffffff04047890 */ /* 0x002fe2000fffe0ff */
[----:B0-----:R-:W-:-:S05]  /*0070*/  ISETP.NE.AND P1, PT, R0, RZ, PT ;  /* 0x000000ff0000720c */ /* 0x001fca0003f25270 */
[----:B------:R-:W-:-:S05]  /*0080*/  ISETP.NE.AND P0, PT, R0, UR4, PT ;  /* 0x0000000400007c0c */ /* 0x000fca000bf05270 */
[----:B------:R-:W0:Y:S08]  /*0090*/  LDCU.64 UR4, c[0x0][0x358] ;  /* 0x00006b00ff0477ac */ /* 0x000e300008000a00 */
[----:B0-----:R-:W-:Y:S05]  /*00a0*/  @P0 EXIT P1 ;  /* 0x000000000000094d */ /* 0x001fea0000800000 */
[----:B------:R-:W0:Y:S02]  /*00b0*/  LDC.64 R2, c[0x0][0x388] ;  /* 0x0000e200ff027b82 */ /* 0x000e240000000a00 */
[----:B0-----:R-:W2:Y:S04]  /*00c0*/  LDG.E.64 R4, desc[UR4][R2.64] ;  /* 0x0000000402047981 */ /* 0x001ea8000c1e1b00 */
[----:B------:R-:W3:Y:S04]  /*00d0*/  LDG.E.64 R10, desc[UR4][R2.64+0x10] ;  /* 0x00001004020a7981 */ /* 0x000ee8000c1e1b00 */
[----:B------:R-:W4:Y:S01]  /*00e0*/  LDG.E.64 R8, desc[UR4][R2.64+0x8] ;  /* 0x0000080402087981 */ /* 0x000f22000c1e1b00 */
[----:B--2---:R-:W-:Y:S01]  /*00f0*/  SHF.R.U32.HI R6, RZ, 0x2, R5 ;  /* 0x00000002ff067819 */ /* 0x004fe20000011605 */
[----:B------:R-:W-:-:S03]  /*0100*/  VIADD R4, R4, 0x587c5 ;  /* 0x000587c504047836 */ /* 0x000fc60000000000 */
[----:B------:R-:W-:Y:S01]  /*0110*/  LOP3.LUT R6, R6, R5, RZ, 0x3c, !PT ;  /* 0x0000000506067212 */ /* 0x000fe200078e3cff */
[----:B---3--:R-:W-:Y:S02]  /*0120*/  IMAD.SHL.U32 R5, R11, 0x10, RZ ;  /* 0x000000100b057824 */ /* 0x008fe400078e00ff */
[----:B------:R-:W-:Y:S02]  /*0130*/  IMAD.MOV.U32 R13, RZ, RZ, R10 ;  /* 0x000000ffff0d7224 */ /* 0x000fe400078e000a */
[----:B------:R-:W-:Y:S02]  /*0140*/  IMAD.SHL.U32 R7, R6, 0x2, RZ ;  /* 0x0000000206077824 */ /* 0x000fe400078e00ff */
[----:B----4-:R-:W-:-:S03]  /*0150*/  IMAD.MOV.U32 R12, RZ, RZ, R9 ;  /* 0x000000ffff0c7224 */ /* 0x010fc600078e0009 */
[----:B------:R-:W-:Y:S01]  /*0160*/  LOP3.LUT R6, R6, R7, R5, 0x96, !PT ;  /* 0x0000000706067212 */ /* 0x000fe200078e9605 */
[----:B------:R-:W-:Y:S01]  /*0170*/  IMAD.MOV.U32 R5, RZ, RZ, R8 ;  /* 0x000000ffff057224 */ /* 0x000fe200078e0008 */
[----:B------:R-:W-:Y:S01]  /*0180*/  STG.E.64 desc[UR4][R2.64+0x8], R12 ;  /* 0x0000080c02007986 */ /* 0x000fe2000c101b04 */
[----:B------:R-:W-:Y:S01]  /*0190*/  IMAD.MOV.U32 R8, RZ, RZ, R11 ;  /* 0x000000ffff087224 */ /* 0x000fe200078e000b */
[----:B------:R-:W-:Y:S02]  /*01a0*/  LOP3.LUT R9, R6, R11, RZ, 0x3c, !PT ;  /* 0x0000000b06097212 */ /* 0x000fe400078e3cff */
[----:B------:R-:W-:Y:S03]  /*01b0*/  STG.E.64 desc[UR4][R2.64], R4 ;  /* 0x0000000402007986 */ /* 0x000fe6000c101b04 */
[----:B------:R-:W-:Y:S01]  /*01c0*/  IMAD.IADD R6, R9, 0x1, R4 ;  /* 0x0000000109067824 */ /* 0x000fe200078e0204 */
[----:B------:R0:W-:Y:S03]  /*01d0*/  STG.E.64 desc[UR4][R2.64+0x10], R8 ;  /* 0x0000100802007986 */ /* 0x0001e6000c101b04 */
[----:B------:R-:W-:-:S05]  /*01e0*/  IMAD.HI.U32 R7, R6, 0x51eb851f, RZ ;  /* 0x51eb851f06077827 */ /* 0x000fca00078e00ff */
[----:B------:R-:W-:-:S05]  /*01f0*/  SHF.R.U32.HI R7, RZ, 0x5, R7 ;  /* 0x00000005ff077819 */ /* 0x000fca0000011607 */
[----:B------:R-:W-:Y:S01]  /*0200*/  IMAD R7, R7, -0x64, R6 ;  /* 0xffffff9c07077824 */ /* 0x000fe200078e0206 */
[----:B0-----:R-:W-:Y:S01]  /*0210*/  CS2R R2, SR_CLOCKLO ;  /* 0x0000000000027805 */ /* 0x001fe20000015000 */
[----:B------:R-:W-:-:S04]  /*0220*/  IMAD.MOV.U32 R4, RZ, RZ, 0x3e8 ;  /* 0x000003e8ff047424 */ /* 0x000fc800078e00ff */
[----:B------:R-:W-:-:S07]  /*0230*/  IMAD R7, R7, R4, 0x186a0 ;  /* 0x000186a007077424 */ /* 0x000fce00078e0204 */
.L_x_0:
[----:B------:R-:W-:-:S06]  /*0240*/  CS2R R4, SR_CLOCKLO ;  /* 0x0000000000047805 */ /* 0x000fcc0000015000 */
[----:B------:R-:W-:-:S05]  /*0250*/  IADD3 R4, P0, PT, -R2, R4, RZ ;  /* 0x0000000402047210 */ /* 0x000fca0007f1e1ff */
[----:B------:R-:W-:Y:S01]  /*0260*/  IMAD.X R5, R5, 0x1, ~R3, P0 ;  /* 0x0000000105057824 */ /* 0x000fe200000e0e03 */
[----:B------:R-:W-:-:S04]  /*0270*/  ISETP.GE.U32.AND P0, PT, R4, R7, PT ;  /* 0x000000070400720c */ /* 0x000fc80003f06070 */
[----:B------:R-:W-:-:S13]  /*0280*/  ISETP.GE.AND.EX P0, PT, R5, RZ, PT, P0 ;  /* 0x000000ff0500720c */ /* 0x000fda0003f06300 */
[----:B------:R-:W-:Y:S05]  /*0290*/  @!P0 BRA `(.L_x_0) ;  /* 0xfffffffc00e88947 */ /* 0x000fea000383ffff */
[----:B------:R-:W0:Y:S02]  /*02a0*/  LDC.64 R2, c[0x0][0x380] ;  /* 0x0000e000ff027b82 */ /* 0x000e240000000a00 */
[----:B0-----:R-:W-:Y:S01]  /*02b0*/  STG.E desc[UR4][R2.64], R0 ;  /* 0x0000000002007986 */ /* 0x001fe2000c101904 */
[----:B------:R-:W-:Y:S05]  /*02c0*/  EXIT ;  /* 0x000000000000794d */ /* 0x000fea0003800000 */
.L_x_1:
[----:B------:R-:W-:-:S00]  /*02d0*/  BRA `(.L_x_1) ;  /* 0xfffffffc00fc7947 */ /* 0x000fc0000383ffff */
[----:B------:R-:W-:-:S00]  /*02e0*/  NOP ;  /* 0x0000000000007918 */ /* 0x000fc00000000000 */
        /* <DEDUP_REMOVED lines=9> */
.L_x_21:


//--------------------- .text._Z35dataRaceKernelDifferentBlocksSameSMPiP17curandStateXORWOW --------------------------
	.section	.text._Z35dataRaceKernelDifferentBlocksSameSMPiP17curandStateXORWOW,"ax",@progbits
	.align	128
        .global         _Z35dataRaceKernelDifferentBlocksSameSMPiP17curandStateXORWOW
        .type           _Z35dataRaceKernelDifferentBlocksSameSMPiP17curandStateXORWOW,@function
        .size           _Z35dataRaceKernelDifferentBlocksSameSMPiP17curandStateXORWOW,(.L_x_22 - _Z35dataRaceKernelDifferentBlocksSameSMPiP17curandStateXORWOW)
        .other          _Z35dataRaceKernelDifferentBlocksSameSMPiP17curandStateXORWOW,@"STO_CUDA_ENTRY STV_DEFAULT"
_Z35dataRaceKernelDifferentBlocksSameSMPiP17curandStateXORWOW:
.text._Z35dataRaceKernelDifferentBlocksSameSMPiP17curandStateXORWOW:
[----:B------:R-:W-:Y:S01]  /*0000*/  LDC R1, c[0x0][0x37c] ;  /* 0x0000df00ff017b82 */ /* 0x000fe20000000800 */
[----:B------:R-:W0:Y:S02]  /*0010*/  S2R R0, SR_TID.X ;  /* 0x0000000000007919 */ /* 0x000e240000002100 */
[----:B0-----:R-:W-:-:S13]  /*0020*/  ISETP.NE.AND P0, PT, R0, RZ, PT ;  /* 0x000000ff0000720c */ /* 0x001fda0003f05270 */
[----:B------:R-:W-:Y:S05]  /*0030*/  @P0 EXIT ;  /* 0x000000000000094d */ /* 0x000fea0003800000 */
[----:B------:R-:W0:Y:S01]  /*0040*/  LDC.64 R2, c[0x0][0x388] ;  /* 0x0000e200ff027b82 */ /* 0x000e220000000a00 */
[----:B------:R-:W0:Y:S02]  /*0050*/  LDCU.64 UR4, c[0x0][0x358] ;  /* 0x00006b00ff0477ac */ /* 0x000e240008000a00 */
        /* <DEDUP_REMOVED lines=10> */
[----:B------:R-:W-:Y:S02]  /*0100*/  LOP3.LUT R10, R0, R10, R5, 0x96, !PT ;  /* 0x0000000a000a7212 */ /* 0x000fe400078e9605 */
[----:B------:R-:W-:Y:S01]  /*0110*/  MOV R5, R6 ;  /* 0x0000000600057202 */ /* 0x000fe20000000f00 */
[----:B------:R-:W-:Y:S01]  /*0120*/  STG.E.64 desc[UR4][R2.64+0x8], R12 ;  /* 0x0000080c02007986 */ /* 0x000fe2000c101b04 */
[----:B------:R-:W-:Y:S01]  /*0130*/  LOP3.LUT R11, R10, R9, RZ, 0x3c, !PT ;  /* 0x000000090a0b7212 */ /* 0x000fe200078e3cff */
[----:B------:R-:W-:Y:S02]  /*0140*/  IMAD.MOV.U32 R10, RZ, RZ, R9 ;  /* 0x000000ffff0a7224 */ /* 0x000fe400078e0009 */
[----:B------:R-:W-:Y:S02]  /*0150*/  STG.E.64 desc[UR4][R2.64], R4 ;  /* 0x0000000402007986 */ /* 0x000fe4000c101b04 */
[----:B------:R-:W-:Y:S02]  /*0160*/  IMAD.IADD R0, R11, 0x1, R4 ;  /* 0x000000010b007824 */ /* 0x000fe400078e0204 */
[----:B------:R0:W-:Y:S02]  /*0170*/  STG.E.64 desc[UR4][R2.64+0x10], R10 ;  /* 0x0000100a02007986 */ /* 0x0001e4000c101b04 */
[----:B------:R-:W-:-:S05]  /*0180*/  IMAD.HI.U32 R6, R0, 0x51eb851f, RZ ;  /* 0x51eb851f00067827 */ /* 0x000fca00078e00ff */
[----:B------:R-:W-:-:S05]  /*0190*/  SHF.R.U32.HI R7, RZ, 0x5, R6 ;  /* 0x00000005ff077819 */ /* 0x000fca0000011606 */
[----:B------:R-:W-:Y:S01]  /*01a0*/  IMAD R7, R7, -0x64, R0 ;  /* 0xffffff9c07077824 */ /* 0x000fe200078e0200 */
[----:B0-----:R-:W-:Y:S01]  /*01b0*/  CS2R R2, SR_CLOCKLO ;  /* 0x0000000000027805 */ /* 0x001fe20000015000 */
[----:B------:R-:W-:-:S05]  /*01c0*/  HFMA2 R0, -RZ, RZ, 0, 5.9604644775390625e-05 ;  /* 0x000003e8ff007431 */ /* 0x000fca00000001ff */
[----:B------:R-:W-:-:S07]  /*01d0*/  IMAD R7, R7, R0, 0x186a0 ;  /* 0x000186a007077424 */ /* 0x000fce00078e0200 */
.L_x_2:
[----:B------:R-:W-:-:S06]  /*01e0*/  CS2R R4, SR_CLOCKLO ;  /* 0x0000000000047805 */ /* 0x000fcc0000015000 */
[----:B------:R-:W-:-:S05]  /*01f0*/  IADD3 R0, P0, PT, -R2, R4, RZ ;  /* 0x0000000402007210 */ /* 0x000fca0007f1e1ff */
[----:B------:R-:W-:Y:S01]  /*0200*/  IMAD.X R4, R5, 0x1, ~R3, P0 ;  /* 0x0000000105047824 */ /* 0x000fe200000e0e03 */
[----:B------:R-:W-:-:S04]  /*0210*/  ISETP.GE.U32.AND P0, PT, R0, R7, PT ;  /* 0x000000070000720c */ /* 0x000fc80003f06070 */
[----:B------:R-:W-:-:S13]  /*0220*/  ISETP.GE.AND.EX P0, PT, R4, RZ, PT, P0 ;  /* 0x000000ff0400720c */ /* 0x000fda0003f06300 */
[----:B------:R-:W-:Y:S05]  /*0230*/  @!P0 BRA `(.L_x_2) ;  /* 0xfffffffc00e88947 */ /* 0x000fea000383ffff */
[----:B------:R-:W0:Y:S01]  /*0240*/  S2R R5, SR_CTAID.X ;  /* 0x0000000000057919 */ /* 0x000e220000002500 */
[----:B------:R-:W0:Y:S02]  /*0250*/  LDC.64 R2, c[0x0][0x380] ;  /* 0x0000e000ff027b82 */ /* 0x000e240000000a00 */
[----:B0-----:R-:W-:Y:S01]  /*0260*/  STG.E desc[UR4][R2.64], R5 ;  /* 0x0000000502007986 */ /* 0x001fe2000c101904 */
[----:B------:R-:W-:Y:S05]  /*0270*/  EXIT ;  /* 0x000000000000794d */ /* 0x000fea0003800000 */
.L_x_3:
        /* <DEDUP_REMOVED lines=16> */
.L_x_22:


//--------------------- .text._Z36dataRaceKernelDifferentWarpSameBlockPiP17curandStateXORWOW --------------------------
	.section	.text._Z36dataRaceKernelDifferentWarpSameBlockPiP17curandStateXORWOW,"ax",@progbits
	.align	128
        .global         _Z36dataRaceKernelDifferentWarpSameBlockPiP17curandStateXORWOW
        .type           _Z36dataRaceKernelDifferentWarpSameBlockPiP17curandStateXORWOW,@function
        .size           _Z36dataRaceKernelDifferentWarpSameBlockPiP17curandStateXORWOW,(.L_x_23 - _Z36dataRaceKernelDifferentWarpSameBlockPiP17curandStateXORWOW)
        .other          _Z36dataRaceKernelDifferentWarpSameBlockPiP17curandStateXORWOW,@"STO_CUDA_ENTRY STV_DEFAULT"
_Z36dataRaceKernelDifferentWarpSameBlockPiP17curandStateXORWOW:
.text._Z36dataRaceKernelDifferentWarpSameBlockPiP17curandStateXORWOW:
[----:B------:R-:W-:Y:S01]  /*0000*/  LDC R1, c[0x0][0x37c] ;  /* 0x0000df00ff017b82 */ /* 0x000fe20000000800 */
[----:B------:R-:W0:Y:S01]  /*0010*/  S2R R0, SR_TID.X ;  /* 0x0000000000007919 */ /* 0x000e220000002100 */
[----:B------:R-:W1:Y:S01]  /*0020*/  LDCU.64 UR4, c[0x0][0x358] ;  /* 0x00006b00ff0477ac */ /* 0x000e620008000a00 */
[----:B------:R-:W-:Y:S01]  /*0030*/  BSSY.RECONVERGENT B0, `(.L_x_4) ;  /* 0x0000005000007945 */ /* 0x000fe20003800200 */
[----:B0-----:R-:W-:-:S13]  /*0040*/  ISETP.NE.AND P0, PT, R0, 0x3e8, PT ;  /* 0x000003e80000780c */ /* 0x001fda0003f05270 */
[----:B-1----:R-:W-:Y:S05]  /*0050*/  @!P0 BRA `(.L_x_5) ;  /* 0x0000000000088947 */ /* 0x002fea0003800000 */
[----:B------:R-:W-:-:S13]  /*0060*/  ISETP.NE.AND P0, PT, R0, 0x1, PT ;  /* 0x000000010000780c */ /* 0x000fda0003f05270 */
[----:B------:R-:W-:Y:S05]  /*0070*/  @P0 EXIT ;  /* 0x000000000000094d */ /* 0x000fea0003800000 */
.L_x_5:
[----:B------:R-:W-:Y:S05]  /*0080*/  BSYNC.RECONVERGENT B0 ;  /* 0x0000000000007941 */ /* 0x000fea0003800200 */
.L_x_4:
[----:B------:R-:W0:Y:S02]  /*0090*/  LDC.64 R2, c[0x0][0x388] ;  /* 0x0000e200ff027b82 */ /* 0x000e240000000a00 */
[----:B0-----:R-:W-:-:S05]  /*00a0*/  IMAD.WIDE.U32 R2, R0, 0x30, R2 ;  /* 0x0000003000027825 */ /* 0x001fca00078e0002 */
[----:B------:R-:W2:Y:S04]  /*00b0*/  LDG.E.64 R4, desc[UR4][R2.64] ;  /* 0x0000000402047981 */ /* 0x000ea8000c1e1b00 */
        /* <DEDUP_REMOVED lines=11> */
[----:B------:R-:W-:Y:S01]  /*0170*/  IMAD.MOV.U32 R8, RZ, RZ, R11 ;  /* 0x000000ffff087224 */ /* 0x000fe200078e000b */
[----:B------:R-:W-:Y:S01]  /*0180*/  LOP3.LUT R9, R6, R11, RZ, 0x3c, !PT ;  /* 0x0000000b06097212 */ /* 0x000fe200078e3cff */
[----:B------:R-:W-:Y:S04]  /*0190*/  STG.E.64 desc[UR4][R2.64+0x8], R12 ;  /* 0x0000080c02007986 */ /* 0x000fe8000c101b04 */
[----:B------:R-:W-:Y:S01]  /*01a0*/  STG.E.64 desc[UR4][R2.64], R4 ;  /* 0x0000000402007986 */ /* 0x000fe2000c101b04 */
[----:B------:R-:W-:-:S03]  /*01b0*/  IMAD.IADD R6, R9, 0x1, R4 ;  /* 0x0000000109067824 */ /* 0x000fc600078e0204 */
[----:B------:R0:W-:Y:S01]  /*01c0*/  STG.E.64 desc[UR4][R2.64+0x10], R8 ;  /* 0x0000100802007986 */ /* 0x0001e2000c101b04 */
[----:B------:R-:W-:-:S05]  /*01d0*/  IMAD.HI.U32 R7, R6, 0x51eb851f, RZ ;  /* 0x51eb851f06077827 */ /* 0x000fca00078e00ff */
[----:B------:R-:W-:-:S05]  /*01e0*/  SHF.R.U32.HI R7, RZ, 0x5, R7 ;  /* 0x00000005ff077819 */ /* 0x000fca0000011607 */
[----:B------:R-:W-:Y:S01]  /*01f0*/  IMAD R7, R7, -0x64, R6 ;  /* 0xffffff9c07077824 */ /* 0x000fe200078e0206 */
[----:B0-----:R-:W-:Y:S01]  /*0200*/  CS2R R2, SR_CLOCKLO ;  /* 0x0000000000027805 */ /* 0x001fe20000015000 */
[----:B------:R-:W-:Y:S01]  /*0210*/  HFMA2 R4, -RZ, RZ, 0, 5.9604644775390625e-05 ;  /* 0x000003e8ff047431 */ /* 0x000fe200000001ff */
[----:B------:R-:W-:Y:S04]  /*0220*/  BSSY.RECONVERGENT B0, `(.L_x_6) ;  /* 0x0000008000007945 */ /* 0x000fe80003800200 */
[----:B------:R-:W-:-:S07]  /*0230*/  IMAD R7, R7, R4, 0x186a0 ;  /* 0x000186a007077424 */ /* 0x000fce00078e0204 */
.L_x_7:
[----:B------:R-:W-:-:S06]  /*0240*/  CS2R R4, SR_CLOCKLO ;  /* 0x0000000000047805 */ /* 0x000fcc0000015000 */
[----:B------:R-:W-:-:S05]  /*0250*/  IADD3 R4, P0, PT, -R2, R4, RZ ;  /* 0x0000000402047210 */ /* 0x000fca0007f1e1ff */
[----:B------:R-:W-:Y:S01]  /*0260*/  IMAD.X R5, R5, 0x1, ~R3, P0 ;  /* 0x0000000105057824 */ /* 0x000fe200000e0e03 */
[----:B------:R-:W-:-:S04]  /*0270*/  ISETP.GE.U32.AND P0, PT, R4, R7, PT ;  /* 0x000000070400720c */ /* 0x000fc80003f06070 */
[----:B------:R-:W-:-:S13]  /*0280*/  ISETP.GE.AND.EX P0, PT, R5, RZ, PT, P0 ;  /* 0x000000ff0500720c */ /* 0x000fda0003f06300 */
[----:B------:R-:W-:Y:S05]  /*0290*/  @!P0 BRA `(.L_x_7) ;  /* 0xfffffffc00e88947 */ /* 0x000fea000383ffff */
[----:B------:R-:W-:Y:S05]  /*02a0*/  BSYNC.RECONVERGENT B0 ;  /* 0x0000000000007941 */ /* 0x000fea0003800200 */
.L_x_6:
[----:B------:R-:W0:Y:S02]  /*02b0*/  LDC.64 R2, c[0x0][0x380] ;  /* 0x0000e000ff027b82 */ /* 0x000e240000000a00 */
[----:B0-----:R-:W-:Y:S01]  /*02c0*/  STG.E desc[UR4][R2.64], R0 ;  /* 0x0000000002007986 */ /* 0x001fe2000c101904 */
[----:B------:R-:W-:Y:S05]  /*02d0*/  EXIT ;  /* 0x000000000000794d */ /* 0x000fea0003800000 */
.L_x_8:
        /* <DEDUP_REMOVED lines=10> */
.L_x_23:


//--------------------- .text._Z22dataRaceKernelSameWarpPiP17curandStateXORWOW --------------------------
	.section	.text._Z22dataRaceKernelSameWarpPiP17curandStateXORWOW,"ax",@progbits
	.align	128
        .global         _Z22dataRaceKernelSameWarpPiP17curandStateXORWOW
        .type           _Z22dataRaceKernelSameWarpPiP17curandStateXORWOW,@function
        .size           _Z22dataRaceKernelSameWarpPiP17curandStateXORWOW,(.L_x_24 - _Z22dataRaceKernelSameWarpPiP17curandStateXORWOW)
        .other          _Z22dataRaceKernelSameWarpPiP17curandStateXORWOW,@"STO_CUDA_ENTRY STV_DEFAULT"
_Z22dataRaceKernelSameWarpPiP17curandStateXORWOW:
.text._Z22dataRaceKernelSameWarpPiP17curandStateXORWOW:
[----:B------:R-:W-:Y:S01]  /*0000*/  LDC R1, c[0x0][0x37c] ;  /* 0x0000df00ff017b82 */ /* 0x000fe20000000800 */
[----:B------:R-:W0:Y:S02]  /*0010*/  S2R R0, SR_TID.X ;  /* 0x0000000000007919 */ /* 0x000e240000002100 */
[----:B0-----:R-:W-:-:S13]  /*0020*/  ISETP.GT.U32.AND P0, PT, R0, 0x1, PT ;  /* 0x000000010000780c */ /* 0x001fda0003f04070 */
[----:B------:R-:W-:Y:S05]  /*0030*/  @P0 EXIT ;  /* 0x000000000000094d */ /* 0x000fea0003800000 */
[----:B------:R-:W0:Y:S01]  /*0040*/  LDC.64 R2, c[0x0][0x388] ;  /* 0x0000e200ff027b82 */ /* 0x000e220000000a00 */
[----:B------:R-:W1:Y:S01]  /*0050*/  LDCU.64 UR4, c[0x0][0x358] ;  /* 0x00006b00ff0477ac */ /* 0x000e620008000a00 */
[----:B0-----:R-:W-:-:S05]  /*0060*/  IMAD.WIDE.U32 R2, R0, 0x30, R2 ;  /* 0x0000003000027825 */ /* 0x001fca00078e0002 */
[----:B-1----:R-:W2:Y:S04]  /*0070*/  LDG.E.64 R4, desc[UR4][R2.64] ;  /* 0x0000000402047981 */ /* 0x002ea8000c1e1b00 */
[----:B------:R-:W3:Y:S04]  /*0080*/  LDG.E.64 R10, desc[UR4][R2.64+0x10] ;  /* 0x00001004020a7981 */ /* 0x000ee8000c1e1b00 */
[----:B------:R-:W4:Y:S01]  /*0090*/  LDG.E.64 R8, desc[UR4][R2.64+0x8] ;  /* 0x0000080402087981 */ /* 0x000f22000c1e1b00 */
[----:B--2---:R-:W-:Y:S01]  /*00a0*/  SHF.R.U32.HI R6, RZ, 0x2, R5 ;  /* 0x00000002ff067819 */ /* 0x004fe20000011605 */
[----:B------:R-:W-:-:S03]  /*00b0*/  VIADD R4, R4, 0x587c5 ;  /* 0x000587c504047836 */ /* 0x000fc60000000000 */
[----:B------:R-:W-:Y:S01]  /*00c0*/  LOP3.LUT R6, R6, R5, RZ, 0x3c, !PT ;  /* 0x0000000506067212 */ /* 0x000fe200078e3cff */
[----:B---3--:R-:W-:Y:S01]  /*00d0*/  IMAD.SHL.U32 R5, R11, 0x10, RZ ;  /* 0x000000100b057824 */ /* 0x008fe200078e00ff */
[----:B------:R-:W-:Y:S01]  /*00e0*/  MOV R13, R10 ;  /* 0x0000000a000d7202 */ /* 0x000fe20000000f00 */
[----:B----4-:R-:W-:Y:S02]  /*00f0*/  IMAD.MOV.U32 R12, RZ, RZ, R9 ;  /* 0x000000ffff0c7224 */ /* 0x010fe400078e0009 */
[----:B------:R-:W-:-:S03]  /*0100*/  IMAD.SHL.U32 R7, R6, 0x2, RZ ;  /* 0x0000000206077824 */ /* 0x000fc600078e00ff */
[----:B------:R-:W-:Y:S02]  /*0110*/  STG.E.64 desc[UR4][R2.64+0x8], R12 ;  /* 0x0000080c02007986 */ /* 0x000fe4000c101b04 */
[----:B------:R-:W-:Y:S01]  /*0120*/  LOP3.LUT R6, R6, R7, R5, 0x96, !PT ;  /* 0x0000000706067212 */ /* 0x000fe200078e9605 */
[----:B------:R-:W-:Y:S01]  /*0130*/  IMAD.MOV.U32 R5, RZ, RZ, R8 ;  /* 0x000000ffff057224 */ /* 0x000fe200078e0008 */
[-C--:B------:R-:W-:Y:S02]  /*0140*/  MOV R8, R11.reuse ;  /* 0x0000000b00087202 */ /* 0x080fe40000000f00 */
        /* <DEDUP_REMOVED lines=8> */
[----:B------:R-:W-:Y:S01]  /*01d0*/  IMAD.MOV.U32 R4, RZ, RZ, 0x3e8 ;  /* 0x000003e8ff047424 */ /* 0x000fe200078e00ff */
[----:B------:R-:W-:Y:S03]  /*01e0*/  BSSY.RECONVERGENT B0, `(.L_x_9) ;  /* 0x0000008000007945 */ /* 0x000fe60003800200 */
[----:B------:R-:W-:-:S07]  /*01f0*/  IMAD R7, R7, R4, 0x186a0 ;  /* 0x000186a007077424 */ /* 0x000fce00078e0204 */
.L_x_10:
[----:B------:R-:W-:-:S06]  /*0200*/  CS2R R4, SR_CLOCKLO ;  /* 0x0000000000047805 */ /* 0x000fcc0000015000 */
[----:B------:R-:W-:-:S04]  /*0210*/  IADD3 R4, P0, PT, -R2, R4, RZ ;  /* 0x0000000402047210 */ /* 0x000fc80007f1e1ff */
[----:B------:R-:W-:Y:S02]  /*0220*/  IADD3.X R5, PT, PT, ~R3, R5, RZ, P0, !PT ;  /* 0x0000000503057210 */ /* 0x000fe400007fe5ff */
[----:B------:R-:W-:-:S04]  /*0230*/  ISETP.GE.U32.AND P0, PT, R4, R7, PT ;  /* 0x000000070400720c */ /* 0x000fc80003f06070 */
[----:B------:R-:W-:-:S13]  /*0240*/  ISETP.GE.AND.EX P0, PT, R5, RZ, PT, P0 ;  /* 0x000000ff0500720c */ /* 0x000fda0003f06300 */
[----:B------:R-:W-:Y:S05]  /*0250*/  @!P0 BRA `(.L_x_10) ;  /* 0xfffffffc00e88947 */ /* 0x000fea000383ffff */
[----:B------:R-:W-:Y:S05]  /*0260*/  BSYNC.RECONVERGENT B0 ;  /* 0x0000000000007941 */ /* 0x000fea0003800200 */
.L_x_9:
[----:B------:R-:W0:Y:S02]  /*0270*/  LDC.64 R2, c[0x0][0x380] ;  /* 0x0000e000ff027b82 */ /* 0x000e240000000a00 */
[----:B0-----:R-:W-:Y:S01]  /*0280*/  STG.E desc[UR4][R2.64], R0 ;  /* 0x0000000002007986 */ /* 0x001fe2000c101904 */
[----:B------:R-:W-:Y:S05]  /*0290*/  EXIT ;  /* 0x000000000000794d */ /* 0x000fea0003800000 */
.L_x_11:
        /* <DEDUP_REMOVED lines=14> */
.L_x_24:


//--------------------- .text._Z16initCurandStatesP17curandStateXORWOWm --------------------------
	.section	.text._Z16initCurandStatesP17curandStateXORWOWm,"ax",@progbits
	.align	128
        .global         _Z16initCurandStatesP17curandStateXORWOWm
        .type           _Z16initCurandStatesP17curandStateXORWOWm,@function
        .size           _Z16initCurandStatesP17curandStateXORWOWm,(.L_x_25 - _Z16initCurandStatesP17curandStateXORWOWm)
        .other          _Z16initCurandStatesP17curandStateXORWOWm,@"STO_CUDA_ENTRY STV_DEFAULT"
_Z16initCurandStatesP17curandStateXORWOWm:
.text._Z16initCurandStatesP17curandStateXORWOWm:
[----:B------:R-:W-:Y:S01]  /*0000*/  LDC R1, c[0x0][0x37c] ;  /* 0x0000df00ff017b82 */ /* 0x000fe20000000800 */
[----:B------:R-:W0:Y:S07]  /*0010*/  S2R R13, SR_TID.X ;  /* 0x00000000000d7919 */ /* 0x000e2e0000002100 */
[----:B------:R-:W1:Y:S01]  /*0020*/  LDC.64 R2, c[0x0][0x388] ;  /* 0x0000e200ff027b82 */ /* 0x000e620000000a00 */
[----:B------:R-:W2:Y:S01]  /*0030*/  LDCU.64 UR4, c[0x0][0x358] ;  /* 0x00006b00ff0477ac */ /* 0x000ea20008000a00 */
[----:B------:R-:W-:Y:S06]  /*0040*/  BSSY.RECONVERGENT B0, `(.L_x_12) ;  /* 0x00000e5000007945 */ /* 0x000fec0003800200 */
[----:B------:R-:W0:Y:S08]  /*0050*/  S2UR UR6, SR_CTAID.X ;  /* 0x00000000000679c3 */ /* 0x000e300000002500 */
[----:B------:R-:W0:Y:S08]  /*0060*/  LDC R4, c[0x0][0x360] ;  /* 0x0000d800ff047b82 */ /* 0x000e300000000800 */
[----:B------:R-:W3:Y:S01]  /*0070*/  LDC.64 R6, c[0x0][0x380] ;  /* 0x0000e000ff067b82 */ /* 0x000ee20000000a00 */
[----:B-1----:R-:W-:-:S02]  /*0080*/  LOP3.LUT R0, R2, 0xaad26b49, RZ, 0x3c, !PT ;  /* 0xaad26b4902007812 */ /* 0x002fc400078e3cff */
[----:B------:R-:W-:-:S03]  /*0090*/  LOP3.LUT R2, R3, 0xf7dcefdd, RZ, 0x3c, !PT ;  /* 0xf7dcefdd03027812 */ /* 0x000fc600078e3cff */
[----:B------:R-:W-:Y:S02]  /*00a0*/  IMAD R0, R0, 0x4182bed5, RZ ;  /* 0x4182bed500007824 */ /* 0x000fe400078e02ff */
[----:B------:R-:W-:Y:S02]  /*00b0*/  IMAD R3, R2, -0x658354e5, RZ ;  /* 0x9a7cab1b02037824 */ /* 0x000fe400078e02ff */
[C---:B------:R-:W-:Y:S01]  /*00c0*/  VIADD R5, R0.reuse, 0x75bcd15 ;  /* 0x075bcd1500057836 */ /* 0x040fe20000000000 */
[C---:B------:R-:W-:Y:S01]  /*00d0*/  LOP3.LUT R8, R0.reuse, 0x159a55e5, RZ, 0x3c, !PT ;  /* 0x159a55e500087812 */ /* 0x040fe200078e3cff */
[----:B------:R-:W-:Y:S01]  /*00e0*/  VIADD R11, R0, 0x583f19 ;  /* 0x00583f19000b7836 */ /* 0x000fe20000000000 */
[C---:B------:R-:W-:Y:S01]  /*00f0*/  LOP3.LUT R10, R3.reuse, 0x5491333, RZ, 0x3c, !PT ;  /* 0x05491333030a7812 */ /* 0x040fe200078e3cff */
[----:B------:R-:W-:Y:S02]  /*0100*/  VIADD R9, R3, 0x1f123bb5 ;  /* 0x1f123bb503097836 */ /* 0x000fe40000000000 */
[----:B0-----:R-:W-:Y:S01]  /*0110*/  IMAD R13, R4, UR6, R13 ;  /* 0x00000006040d7c24 */ /* 0x001fe2000f8e020d */
[----:B------:R-:W-:-:S04]  /*0120*/  IADD3 R4, PT, PT, R0, 0x64f0c9, R3 ;  /* 0x0064f0c900047810 */ /* 0x000fc80007ffe003 */
[C---:B------:R-:W-:Y:S01]  /*0130*/  ISETP.NE.AND P0, PT, R13.reuse, RZ, PT ;  /* 0x000000ff0d00720c */ /* 0x040fe20003f05270 */
[----:B---3--:R-:W-:-:S05]  /*0140*/  IMAD.WIDE R6, R13, 0x30, R6 ;  /* 0x000000300d067825 */ /* 0x008fca00078e0206 */
[----:B--2---:R0:W-:Y:S04]  /*0150*/  STG.E.64 desc[UR4][R6.64], R4 ;  /* 0x0000000406007986 */ /* 0x0041e8000c101b04 */
[----:B------:R0:W-:Y:S04]  /*0160*/  STG.E.64 desc[UR4][R6.64+0x8], R8 ;  /* 0x0000080806007986 */ /* 0x0001e8000c101b04 */
[----:B------:R0:W-:Y:S01]  /*0170*/  STG.E.64 desc[UR4][R6.64+0x10], R10 ;  /* 0x0000100a06007986 */ /* 0x0001e2000c101b04 */
[----:B------:R-:W-:Y:S05]  /*0180*/  @!P0 BRA `(.L_x_13) ;  /* 0x0000000c00408947 */ /* 0x000fea0003800000 */
[----:B------:R-:W-:Y:S01]  /*0190*/  SHF.R.S32.HI R0, RZ, 0x1f, R13 ;  /* 0x0000001fff007819 */ /* 0x000fe2000001140d */
[----:B------:R-:W-:-:S07]  /*01a0*/  IMAD.MOV.U32 R12, RZ, RZ, RZ ;  /* 0x000000ffff0c7224 */ /* 0x000fce00078e00ff */
.L_x_19:
[----:B-1----:R-:W-:Y:S01]  /*01b0*/  LOP3.LUT R2, R13, 0x3, RZ, 0xc0, !PT ;  /* 0x000000030d027812 */ /* 0x002fe200078ec0ff */
[----:B------:R-:W-:Y:S03]  /*01c0*/  BSSY.RECONVERGENT B1, `(.L_x_14) ;  /* 0x00000c6000017945 */ /* 0x000fe60003800200 */
[----:B------:R-:W-:-:S04]  /*01d0*/  ISETP.NE.U32.AND P0, PT, R2, RZ, PT ;  /* 0x000000ff0200720c */ /* 0x000fc80003f05070 */
[----:B------:R-:W-:-:S13]  /*01e0*/  ISETP.NE.AND.EX P0, PT, RZ, RZ, PT, P0 ;  /* 0x000000ffff00720c */ /* 0x000fda0003f05300 */
[----:B------:R-:W-:Y:S05]  /*01f0*/  @!P0 BRA `(.L_x_15) ;  /* 0x0000000c00088947 */ /* 0x000fea0003800000 */
[----:B0-----:R-:W0:Y:S01]  /*0200*/  LDC.64 R8, c[0x4][RZ] ;  /* 0x01000000ff087b82 */ /* 0x001e220000000a00 */
[----:B------:R-:W-:Y:S02]  /*0210*/  IMAD.MOV.U32 R14, RZ, RZ, RZ ;  /* 0x000000ffff0e7224 */ /* 0x000fe400078e00ff */
[----:B0-----:R-:W-:-:S07]  /*0220*/  IMAD.WIDE.U32 R8, R12, 0xc80, R8 ;  /* 0x00000c800c087825 */ /* 0x001fce00078e0008 */
.L_x_18:
[----:B-1----:R-:W-:Y:S01]  /*0230*/  IMAD.MOV.U32 R15, RZ, RZ, RZ ;  /* 0x000000ffff0f7224 */ /* 0x002fe200078e00ff */
[----:B------:R-:W-:Y:S01]  /*0240*/  CS2R R2, SRZ ;  /* 0x0000000000027805 */ /* 0x000fe2000001ff00 */
[----:B------:R-:W-:Y:S01]  /*0250*/  IMAD.MOV.U32 R17, RZ, RZ, RZ ;  /* 0x000000ffff117224 */ /* 0x000fe200078e00ff */
[----:B------:R-:W-:-:S07]  /*0260*/  CS2R R4, SRZ ;  /* 0x0000000000047805 */ /* 0x000fce000001ff00 */
.L_x_17:
[----:B------:R-:W-:-:S05]  /*0270*/  IMAD.WIDE.U32 R10, R17, 0x4, R6 ;  /* 0x00000004110a7825 */ /* 0x000fca00078e0006 */
[----:B------:R0:W5:Y:S01]  /*0280*/  LDG.E R16, desc[UR4][R10.64+0x4] ;  /* 0x000004040a107981 */ /* 0x000162000c1e1900 */
[----:B------:R-:W-:-:S07]  /*0290*/  IMAD.MOV.U32 R19, RZ, RZ, RZ ;  /* 0x000000ffff137224 */ /* 0x000fce00078e00ff */
.L_x_16:
[----:B-----5:R-:W-:Y:S01]  /*02a0*/  SHF.R.U32.HI R24, RZ, R19, R16 ;  /* 0x00000013ff187219 */ /* 0x020fe20000011610 */
[----:B0-----:R-:W-:-:S03]  /*02b0*/  IMAD.SHL.U32 R10, R17, 0x20, RZ ;  /* 0x00000020110a7824 */ /* 0x001fc600078e00ff */
[----:B------:R-:W-:Y:S01]  /*02c0*/  LOP3.LUT R11, R24, 0x1, RZ, 0xc0, !PT ;  /* 0x00000001180b7812 */ /* 0x000fe200078ec0ff */
[----:B------:R-:W-:-:S03]  /*02d0*/  IMAD.IADD R10, R10, 0x1, R19 ;  /* 0x000000010a0a7824 */ /* 0x000fc600078e0213 */
[----:B------:R-:W-:Y:S01]  /*02e0*/  ISETP.NE.U32.AND P0, PT, R11, 0x1, PT ;  /* 0x000000010b00780c */ /* 0x000fe20003f05070 */
[----:B------:R-:W-:-:S03]  /*02f0*/  IMAD R11, R10, 0x5, RZ ;  /* 0x000000050a0b7824 */ /* 0x000fc600078e02ff */
[----:B------:R-:W-:Y:S01]  /*0300*/  R2P PR, R24, 0x7e ;  /* 0x0000007e18007804 */ /* 0x000fe20000000000 */
[----:B------:R-:W-:-:S08]  /*0310*/  IMAD.WIDE.U32 R10, R11, 0x4, R8 ;  /* 0x000000040b0a7825 */ /* 0x000fd000078e0008 */
[----:B------:R-:W2:Y:S04]  /*0320*/  @!P0 LDG.E R18, desc[UR4][R10.64] ;  /* 0x000000040a128981 */ /* 0x000ea8000c1e1900 */
[----:B------:R-:W3:Y:S04]  /*0330*/  @!P0 LDG.E R20, desc[UR4][R10.64+0x10] ;  /* 0x000010040a148981 */ /* 0x000ee8000c1e1900 */
[----:B------:R-:W4:Y:S04]  /*0340*/  @P1 LDG.E R22, desc[UR4][R10.64+0x14] ;  /* 0x000014040a161981 */ /* 0x000f28000c1e1900 */
[----:B------:R-:W4:Y:S04]  /*0350*/  @P2 LDG.E R26, desc[UR4][R10.64+0x28] ;  /* 0x000028040a1a2981 */ /* 0x000f28000c1e1900 */
[----:B------:R-:W4:Y:S04]  /*0360*/  @!P0 LDG.E R21, desc[UR4][R10.64+0x4] ;  /* 0x000004040a158981 */ /* 0x000f28000c1e1900 */
[----:B------:R-:W4:Y:S04]  /*0370*/  @!P0 LDG.E R23, desc[UR4][R10.64+0xc] ;  /* 0x00000c040a178981 */ /* 0x000f28000c1e1900 */
[----:B------:R-:W4:Y:S04]  /*0380*/  @P1 LDG.E R25, desc[UR4][R10.64+0x18] ;  /* 0x000018040a191981 */ /* 0x000f28000c1e1900 */
[----:B------:R-:W4:Y:S04]  /*0390*/  @P3 LDG.E R28, desc[UR4][R10.64+0x3c] ;  /* 0x00003c040a1c3981 */ /* 0x000f28000c1e1900 */
[----:B------:R-:W4:Y:S01]  /*03a0*/  @P6 LDG.E R27, desc[UR4][R10.64+0x7c] ;  /* 0x00007c040a1b6981 */ /* 0x000f22000c1e1900 */
[----:B--2---:R-:W-:-:S03]  /*03b0*/  @!P0 LOP3.LUT R15, R15, R18, RZ, 0x3c, !PT ;  /* 0x000000120f0f8212 */ /* 0x004fc600078e3cff */
[----:B------:R-:W2:Y:S01]  /*03c0*/  @!P0 LDG.E R18, desc[UR4][R10.64+0x8] ;  /* 0x000008040a128981 */ /* 0x000ea2000c1e1900 */
[----:B---3--:R-:W-:-:S03]  /*03d0*/  @!P0 LOP3.LUT R3, R3, R20, RZ, 0x3c, !PT ;  /* 0x0000001403038212 */ /* 0x008fc600078e3cff */
[----:B------:R-:W3:Y:S01]  /*03e0*/  @P1 LDG.E R20, desc[UR4][R10.64+0x24] ;  /* 0x000024040a141981 */ /* 0x000ee2000c1e1900 */
[----:B----4-:R-:W-:-:S03]  /*03f0*/  @P1 LOP3.LUT R15, R15, R22, RZ, 0x3c, !PT ;  /* 0x000000160f0f1212 */ /* 0x010fc600078e3cff */
[----:B------:R-:W4:Y:S01]  /*0400*/  @P2 LDG.E R22, desc[UR4][R10.64+0x38] ;  /* 0x000038040a162981 */ /* 0x000f22000c1e1900 */
[----:B------:R-:W-:-:S03]  /*0410*/  @P2 LOP3.LUT R15, R15, R26, RZ, 0x3c, !PT ;  /* 0x0000001a0f0f2212 */ /* 0x000fc600078e3cff */
[----:B------:R-:W4:Y:S01]  /*0420*/  @P4 LDG.E R26, desc[UR4][R10.64+0x50] ;  /* 0x000050040a1a4981 */ /* 0x000f22000c1e1900 */
[----:B------:R-:W-:-:S03]  /*0430*/  @!P0 LOP3.LUT R4, R4, R21, RZ, 0x3c, !PT ;  /* 0x0000001504048212 */ /* 0x000fc600078e3cff */
[----:B------:R-:W4:Y:S01]  /*0440*/  @P1 LDG.E R21, desc[UR4][R10.64+0x20] ;  /* 0x000020040a151981 */ /* 0x000f22000c1e1900 */
[----:B------:R-:W-:-:S03]  /*0450*/  @!P0 LOP3.LUT R2, R2, R23, RZ, 0x3c, !PT ;  /* 0x0000001702028212 */ /* 0x000fc600078e3cff */
[----:B------:R-:W4:Y:S01]  /*0460*/  @P2 LDG.E R23, desc[UR4][R10.64+0x2c] ;  /* 0x00002c040a172981 */ /* 0x000f22000c1e1900 */
[----:B------:R-:W-:-:S03]  /*0470*/  @P1 LOP3.LUT R4, R4, R25, RZ, 0x3c, !PT ;  /* 0x0000001904041212 */ /* 0x000fc600078e3cff */
[----:B------:R-:W4:Y:S01]  /*0480*/  @P2 LDG.E R25, desc[UR4][R10.64+0x34] ;  /* 0x000034040a192981 */ /* 0x000f22000c1e1900 */
[----:B--2---:R-:W-:-:S03]  /*0490*/  @!P0 LOP3.LUT R5, R5, R18, RZ, 0x3c, !PT ;  /* 0x0000001205058212 */ /* 0x004fc600078e3cff */
[----:B------:R-:W2:Y:S01]  /*04a0*/  @P1 LDG.E R18, desc[UR4][R10.64+0x1c] ;  /* 0x00001c040a121981 */ /* 0x000ea2000c1e1900 */
[----:B---3--:R-:W-:-:S03]  /*04b0*/  @P1 LOP3.LUT R3, R3, R20, RZ, 0x3c, !PT ;  /* 0x0000001403031212 */ /* 0x008fc600078e3cff */
[----:B------:R-:W3:Y:S01]  /*04c0*/  @P2 LDG.E R20, desc[UR4][R10.64+0x30] ;  /* 0x000030040a142981 */ /* 0x000ee2000c1e1900 */
[----:B----4-:R-:W-:-:S03]  /*04d0*/  @P2 LOP3.LUT R3, R3, R22, RZ, 0x3c, !PT ;  /* 0x0000001603032212 */ /* 0x010fc600078e3cff */
[----:B------:R-:W4:Y:S01]  /*04e0*/  @P3 LDG.E R22, desc[UR4][R10.64+0x4c] ;  /* 0x00004c040a163981 */ /* 0x000f22000c1e1900 */
[----:B------:R-:W-:-:S04]  /*04f0*/  @P3 LOP3.LUT R15, R15, R28, RZ, 0x3c, !PT ;  /* 0x0000001c0f0f3212 */ /* 0x000fc800078e3cff */
[----:B------:R-:W-:Y:S02]  /*0500*/  @P4 LOP3.LUT R15, R15, R26, RZ, 0x3c, !PT ;  /* 0x0000001a0f0f4212 */ /* 0x000fe400078e3cff */
[----:B------:R-:W-:Y:S01]  /*0510*/  @P1 LOP3.LUT R2, R2, R21, RZ, 0x3c, !PT ;  /* 0x0000001502021212 */ /* 0x000fe200078e3cff */
[----:B------:R-:W4:Y:S04]  /*0520*/  @P5 LDG.E R26, desc[UR4][R10.64+0x64] ;  /* 0x000064040a1a5981 */ /* 0x000f28000c1e1900 */
[----:B------:R-:W4:Y:S01]  /*0530*/  @P3 LDG.E R21, desc[UR4][R10.64+0x40] ;  /* 0x000040040a153981 */ /* 0x000f22000c1e1900 */
[----:B------:R-:W-:Y:S02]  /*0540*/  @P2 LOP3.LUT R4, R4, R23, RZ, 0x3c, !PT ;  /* 0x0000001704042212 */ /* 0x000fe400078e3cff */
[----:B------:R-:W-:Y:S01]  /*0550*/  @P2 LOP3.LUT R2, R2, R25, RZ, 0x3c, !PT ;  /* 0x0000001902022212 */ /* 0x000fe200078e3cff */
[----:B------:R-:W4:Y:S04]  /*0560*/  @P3 LDG.E R23, desc[UR4][R10.64+0x48] ;  /* 0x000048040a173981 */ /* 0x000f28000c1e1900 */
[----:B------:R-:W4:Y:S01]  /*0570*/  @P4 LDG.E R25, desc[UR4][R10.64+0x54] ;  /* 0x000054040a194981 */ /* 0x000f22000c1e1900 */
[----:B--2---:R-:W-:-:S03]  /*0580*/  @P1 LOP3.LUT R5, R5, R18, RZ, 0x3c, !PT ;  /* 0x0000001205051212 */ /* 0x004fc600078e3cff */
[----:B------:R-:W2:Y:S01]  /*0590*/  @P3 LDG.E R18, desc[UR4][R10.64+0x44] ;  /* 0x000044040a123981 */ /* 0x000ea2000c1e1900 */
[----:B---3--:R-:W-:-:S03]  /*05a0*/  @P2 LOP3.LUT R5, R5, R20, RZ, 0x3c, !PT ;  /* 0x0000001405052212 */ /* 0x008fc600078e3cff */
[----:B------:R-:W3:Y:S01]  /*05b0*/  @P4 LDG.E R20, desc[UR4][R10.64+0x58] ;  /* 0x000058040a144981 */ /* 0x000ee2000c1e1900 */
[----:B----4-:R-:W-:-:S03]  /*05c0*/  @P3 LOP3.LUT R3, R3, R22, RZ, 0x3c, !PT ;  /* 0x0000001603033212 */ /* 0x010fc600078e3cff */
[----:B------:R-:W4:Y:S01]  /*05d0*/  @P4 LDG.E R22, desc[UR4][R10.64+0x60] ;  /* 0x000060040a164981 */ /* 0x000f22000c1e1900 */
[----:B------:R-:W-:Y:S02]  /*05e0*/  LOP3.LUT P0, RZ, R24, 0x80, RZ, 0xc0, !PT ;  /* 0x0000008018ff7812 */ /* 0x000fe4000780c0ff */
[----:B------:R-:W-:Y:S02]  /*05f0*/  @P5 LOP3.LUT R15, R15, R26, RZ, 0x3c, !PT ;  /* 0x0000001a0f0f5212 */ /* 0x000fe400078e3cff */
[----:B------:R-:W4:Y:S01]  /*0600*/  @P6 LDG.E R26, desc[UR4][R10.64+0x78] ;  /* 0x000078040a1a6981 */ /* 0x000f22000c1e1900 */
[----:B------:R-:W-:-:S03]  /*0610*/  @P3 LOP3.LUT R4, R4, R21, RZ, 0x3c, !PT ;  /* 0x0000001504043212 */ /* 0x000fc600078e3cff */
[----:B------:R-:W4:Y:S01]  /*0620*/  @P4 LDG.E R21, desc[UR4][R10.64+0x5c] ;  /* 0x00005c040a154981 */ /* 0x000f22000c1e1900 */
[----:B------:R-:W-:-:S03]  /*0630*/  @P3 LOP3.LUT R2, R2, R23, RZ, 0x3c, !PT ;  /* 0x0000001702023212 */ /* 0x000fc600078e3cff */
[----:B------:R-:W4:Y:S01]  /*0640*/  @P5 LDG.E R23, desc[UR4][R10.64+0x68] ;  /* 0x000068040a175981 */ /* 0x000f22000c1e1900 */
[----:B------:R-:W-:-:S03]  /*0650*/  @P4 LOP3.LUT R4, R4, R25, RZ, 0x3c, !PT ;  /* 0x0000001904044212 */ /* 0x000fc600078e3cff */
[----:B------:R-:W4:Y:S01]  /*0660*/  @P5 LDG.E R25, desc[UR4][R10.64+0x70] ;  /* 0x000070040a195981 */ /* 0x000f22000c1e1900 */
[----:B--2---:R-:W-:-:S03]  /*0670*/  @P3 LOP3.LUT R5, R5, R18, RZ, 0x3c, !PT ;  /* 0x0000001205053212 */ /* 0x004fc600078e3cff */
[----:B------:R-:W2:Y:S01]  /*0680*/  @P5 LDG.E R18, desc[UR4][R10.64+0x6c] ;  /* 0x00006c040a125981 */ /* 0x000ea2000c1e1900 */
[----:B---3--:R-:W-:-:S03]  /*0690*/  @P4 LOP3.LUT R5, R5, R20, RZ, 0x3c, !PT ;  /* 0x0000001405054212 */ /* 0x008fc600078e3cff */
[----:B------:R-:W3:Y:S01]  /*06a0*/  @P5 LDG.E R20, desc[UR4][R10.64+0x74] ;  /* 0x000074040a145981 */ /* 0x000ee2000c1e1900 */
[----:B----4-:R-:W-:-:S03]  /*06b0*/  @P4 LOP3.LUT R3, R3, R22, RZ, 0x3c, !PT ;  /* 0x0000001603034212 */ /* 0x010fc600078e3cff */
[----:B------:R-:W4:Y:S01]  /*06c0*/  @P0 LDG.E R22, desc[UR4][R10.64+0x8c] ;  /* 0x00008c040a160981 */ /* 0x000f22000c1e1900 */
[----:B------:R-:W-:-:S03]  /*06d0*/  @P6 LOP3.LUT R15, R15, R26, RZ, 0x3c, !PT ;  /* 0x0000001a0f0f6212 */ /* 0x000fc600078e3cff */
        /* <DEDUP_REMOVED lines=13> */
[----:B------:R-:W-:Y:S02]  /*07b0*/  @P6 LOP3.LUT R4, R4, R27, RZ, 0x3c, !PT ;  /* 0x0000001b04046212 */ /* 0x000fe400078e3cff */
[----:B------:R-:W-:Y:S02]  /*07c0*/  @P6 LOP3.LUT R2, R2, R21, RZ, 0x3c, !PT ;  /* 0x0000001502026212 */ /* 0x000fe400078e3cff */
[----:B------:R-:W-:Y:S02]  /*07d0*/  @P0 LOP3.LUT R4, R4, R23, RZ, 0x3c, !PT ;  /* 0x0000001704040212 */ /* 0x000fe400078e3cff */
[----:B------:R-:W-:Y:S02]  /*07e0*/  @P0 LOP3.LUT R2, R2, R25, RZ, 0x3c, !PT ;  /* 0x0000001902020212 */ /* 0x000fe400078e3cff */
[----:B--2---:R-:W-:Y:S02]  /*07f0*/  @P6 LOP3.LUT R5, R5, R18, RZ, 0x3c, !PT ;  /* 0x0000001205056212 */ /* 0x004fe400078e3cff */
[----:B---3--:R-:W-:-:S02]  /*0800*/  @P6 LOP3.LUT R3, R3, R20, RZ, 0x3c, !PT ;  /* 0x0000001403036212 */ /* 0x008fc400078e3cff */
[----:B----4-:R-:W-:Y:S02]  /*0810*/  @P0 LOP3.LUT R5, R5, R22, RZ, 0x3c, !PT ;  /* 0x0000001605050212 */ /* 0x010fe400078e3cff */
[----:B------:R-:W-:Y:S02]  /*0820*/  @P0 LOP3.LUT R3, R3, R26, RZ, 0x3c, !PT ;  /* 0x0000001a03030212 */ /* 0x000fe400078e3cff */
[----:B------:R-:W-:-:S13]  /*0830*/  R2P PR, R24.B1, 0x7f ;  /* 0x0000007f18007804 */ /* 0x000fda0000001000 */
[----:B------:R-:W2:Y:S04]  /*0840*/  @P0 LDG.E R18, desc[UR4][R10.64+0xa0] ;  /* 0x0000a0040a120981 */ /* 0x000ea8000c1e1900 */
[----:B------:R-:W3:Y:S04]  /*0850*/  @P1 LDG.E R22, desc[UR4][R10.64+0xb4] ;  /* 0x0000b4040a161981 */ /* 0x000ee8000c1e1900 */
[----:B------:R-:W4:Y:S04]  /*0860*/  @P2 LDG.E R26, desc[UR4][R10.64+0xc8] ;  /* 0x0000c8040a1a2981 */ /* 0x000f28000c1e1900 */
[----:B------:R-:W4:Y:S04]  /*0870*/  @P3 LDG.E R28, desc[UR4][R10.64+0xdc] ;  /* 0x0000dc040a1c3981 */ /* 0x000f28000c1e1900 */
[----:B------:R-:W4:Y:S04]  /*0880*/  @P0 LDG.E R23, desc[UR4][R10.64+0xa4] ;  /* 0x0000a4040a170981 */ /* 0x000f28000c1e1900 */
[----:B------:R-:W4:Y:S04]  /*0890*/  @P0 LDG.E R20, desc[UR4][R10.64+0xa8] ;  /* 0x0000a8040a140981 */ /* 0x000f28000c1e1900 */
[----:B------:R-:W4:Y:S04]  /*08a0*/  @P4 LDG.E R25, desc[UR4][R10.64+0xf0] ;  /* 0x0000f0040a194981 */ /* 0x000f28000c1e1900 */
        /* <DEDUP_REMOVED lines=21> */
[----:B------:R-:W-:Y:S02]  /*0a00*/  LOP3.LUT P0, RZ, R24, 0x8000, RZ, 0xc0, !PT ;  /* 0x0000800018ff7812 */ /* 0x000fe4000780c0ff */
[----:B----4-:R-:W-:Y:S01]  /*0a10*/  @P5 LOP3.LUT R15, R15, R26, RZ, 0x3c, !PT ;  /* 0x0000001a0f0f5212 */ /* 0x010fe200078e3cff */
[----:B------:R-:W4:Y:S04]  /*0a20*/  @P3 LDG.E R24, desc[UR4][R10.64+0xe4] ;  /* 0x0000e4040a183981 */ /* 0x000f28000c1e1900 */
[----:B------:R-:W2:Y:S01]  /*0a30*/  @P6 LDG.E R26, desc[UR4][R10.64+0x118] ;  /* 0x000118040a1a6981 */ /* 0x000ea2000c1e1900 */
        /* <DEDUP_REMOVED lines=8> */
[----:B---3--:R-:W-:-:S03]  /*0ac0*/  @P2 LOP3.LUT R3, R3, R22, RZ, 0x3c, !PT ;  /* 0x0000001603032212 */ /* 0x008fc600078e3cff */
[----:B------:R-:W3:Y:S01]  /*0ad0*/  @P4 LDG.E R22, desc[UR4][R10.64+0x100] ;  /* 0x000100040a164981 */ /* 0x000ee2000c1e1900 */
[----:B--2---:R-:W-:-:S03]  /*0ae0*/  @P6 LOP3.LUT R15, R15, R26, RZ, 0x3c, !PT ;  /* 0x0000001a0f0f6212 */ /* 0x004fc600078e3cff */
[----:B------:R-:W2:Y:S01]  /*0af0*/  @P0 LDG.E R26, desc[UR4][R10.64+0x12c] ;  /* 0x00012c040a1a0981 */ /* 0x000ea2000c1e1900 */
[----:B----4-:R-:W-:-:S03]  /*0b00*/  @P2 LOP3.LUT R2, R2, R23, RZ, 0x3c, !PT ;  /* 0x0000001702022212 */ /* 0x010fc600078e3cff */
[----:B------:R-:W4:Y:S01]  /*0b10*/  @P4 LDG.E R23, desc[UR4][R10.64+0xfc] ;  /* 0x0000fc040a174981 */ /* 0x000f22000c1e1900 */
[----:B------:R-:W-:-:S03]  /*0b20*/  @P2 LOP3.LUT R5, R5, R20, RZ, 0x3c, !PT ;  /* 0x0000001405052212 */ /* 0x000fc600078e3cff */
[----:B------:R-:W4:Y:S01]  /*0b30*/  @P4 LDG.E R20, desc[UR4][R10.64+0xf8] ;  /* 0x0000f8040a144981 */ /* 0x000f22000c1e1900 */
[----:B------:R-:W-:Y:S02]  /*0b40*/  @P3 LOP3.LUT R2, R2, R27, RZ, 0x3c, !PT ;  /* 0x0000001b02023212 */ /* 0x000fe400078e3cff */
[----:B------:R-:W-:Y:S01]  /*0b50*/  @P3 LOP3.LUT R4, R4, R25, RZ, 0x3c, !PT ;  /* 0x0000001904043212 */ /* 0x000fe200078e3cff */
[----:B------:R-:W4:Y:S01]  /*0b60*/  @P5 LDG.E R27, desc[UR4][R10.64+0x110] ;  /* 0x000110040a1b5981 */ /* 0x000f22000c1e1900 */
[----:B------:R-:W-:-:S03]  /*0b70*/  @P3 LOP3.LUT R5, R5, R24, RZ, 0x3c, !PT ;  /* 0x0000001805053212 */ /* 0x000fc600078e3cff */
[----:B------:R-:W4:Y:S04]  /*0b80*/  @P5 LDG.E R25, desc[UR4][R10.64+0x108] ;  /* 0x000108040a195981 */ /* 0x000f28000c1e1900 */
        /* <DEDUP_REMOVED lines=19> */
[----:B------:R-:W-:-:S05]  /*0cc0*/  VIADD R19, R19, 0x10 ;  /* 0x0000001013137836 */ /* 0x000fca0000000000 */
[----:B------:R-:W-:Y:S02]  /*0cd0*/  ISETP.NE.AND P1, PT, R19, 0x20, PT ;  /* 0x000000201300780c */ /* 0x000fe40003f25270 */
[----:B------:R-:W-:Y:S02]  /*0ce0*/  @P5 LOP3.LUT R3, R3, R18, RZ, 0x3c, !PT ;  /* 0x0000001203035212 */ /* 0x000fe400078e3cff */
[----:B------:R-:W-:Y:S02]  /*0cf0*/  @P6 LOP3.LUT R4, R4, R21, RZ, 0x3c, !PT ;  /* 0x0000001504046212 */ /* 0x000fe400078e3cff */
[----:B---3--:R-:W-:-:S04]  /*0d00*/  @P6 LOP3.LUT R3, R3, R22, RZ, 0x3c, !PT ;  /* 0x0000001603036212 */ /* 0x008fc800078e3cff */
[----:B--2---:R-:W-:Y:S02]  /*0d10*/  @P0 LOP3.LUT R3, R3, R26, RZ, 0x3c, !PT ;  /* 0x0000001a03030212 */ /* 0x004fe400078e3cff */
[----:B----4-:R-:W-:Y:S02]  /*0d20*/  @P6 LOP3.LUT R2, R2, R23, RZ, 0x3c, !PT ;  /* 0x0000001702026212 */ /* 0x010fe400078e3cff */
[----:B------:R-:W-:Y:S02]  /*0d30*/  @P6 LOP3.LUT R5, R5, R20, RZ, 0x3c, !PT ;  /* 0x0000001405056212 */ /* 0x000fe400078e3cff */
[----:B------:R-:W-:Y:S02]  /*0d40*/  @P0 LOP3.LUT R2, R2, R27, RZ, 0x3c, !PT ;  /* 0x0000001b02020212 */ /* 0x000fe400078e3cff */
[----:B------:R-:W-:Y:S02]  /*0d50*/  @P0 LOP3.LUT R4, R4, R25, RZ, 0x3c, !PT ;  /* 0x0000001904040212 */ /* 0x000fe400078e3cff */
[----:B------:R-:W-:Y:S01]  /*0d60*/  @P0 LOP3.LUT R5, R5, R24, RZ, 0x3c, !PT ;  /* 0x0000001805050212 */ /* 0x000fe200078e3cff */
[----:B------:R-:W-:Y:S06]  /*0d70*/  @P1 BRA `(.L_x_16) ;  /* 0xfffffff400481947 */ /* 0x000fec000383ffff */
[----:B------:R-:W-:-:S05]  /*0d80*/  VIADD R17, R17, 0x1 ;  /* 0x0000000111117836 */ /* 0x000fca0000000000 */
[----:B------:R-:W-:-:S13]  /*0d90*/  ISETP.NE.AND P0, PT, R17, 0x5, PT ;  /* 0x000000051100780c */ /* 0x000fda0003f05270 */
[----:B------:R-:W-:Y:S05]  /*0da0*/  @P0 BRA `(.L_x_17) ;  /* 0xfffffff400300947 */ /* 0x000fea000383ffff */
[----:B------:R1:W-:Y:S01]  /*0db0*/  STG.E.64 desc[UR4][R6.64+0x8], R4 ;  /* 0x0000080406007986 */ /* 0x0003e2000c101b04 */
[----:B------:R-:W-:Y:S01]  /*0dc0*/  VIADD R14, R14, 0x1 ;  /* 0x000000010e0e7836 */ /* 0x000fe20000000000 */
[----:B------:R-:W-:Y:S02]  /*0dd0*/  LOP3.LUT R11, R13, 0x3, RZ, 0xc0, !PT ;  /* 0x000000030d0b7812 */ /* 0x000fe400078ec0ff */
[----:B------:R1:W-:Y:S02]  /*0de0*/  STG.E.64 desc[UR4][R6.64+0x10], R2 ;  /* 0x0000100206007986 */ /* 0x0003e4000c101b04 */
[----:B------:R-:W-:Y:S02]  /*0df0*/  ISETP.GE.U32.AND P0, PT, R14, R11, PT ;  /* 0x0000000b0e00720c */ /* 0x000fe40003f06070 */
[----:B------:R1:W-:Y:S11]  /*0e00*/  STG.E desc[UR4][R6.64+0x4], R15 ;  /* 0x0000040f06007986 */ /* 0x0003f6000c101904 */
[----:B------:R-:W-:Y:S05]  /*0e10*/  @!P0 BRA `(.L_x_18) ;  /* 0xfffffff400048947 */ /* 0x000fea000383ffff */
.L_x_15:
[----:B------:R-:W-:Y:S05]  /*0e20*/  BSYNC.RECONVERGENT B1 ;  /* 0x0000000000017941 */ /* 0x000fea0003800200 */
.L_x_14:
[C---:B------:R-:W-:Y:S01]  /*0e30*/  ISETP.GT.U32.AND P0, PT, R13.reuse, 0x3, PT ;  /* 0x000000030d00780c */ /* 0x040fe20003f04070 */
[----:B------:R-:W-:Y:S01]  /*0e40*/  VIADD R12, R12, 0x1 ;  /* 0x000000010c0c7836 */ /* 0x000fe20000000000 */
[--C-:B------:R-:W-:Y:S02]  /*0e50*/  SHF.R.U64 R13, R13, 0x2, R0.reuse ;  /* 0x000000020d0d7819 */ /* 0x100fe40000001200 */
[----:B------:R-:W-:Y:S02]  /*0e60*/  ISETP.GT.U32.AND.EX P0, PT, R0, RZ, PT, P0 ;  /* 0x000000ff0000720c */ /* 0x000fe40003f04100 */
[----:B------:R-:W-:-:S11]  /*0e70*/  SHF.R.U32.HI R0, RZ, 0x2, R0 ;  /* 0x00000002ff007819 */ /* 0x000fd60000011600 */
[----:B------:R-:W-:Y:S05]  /*0e80*/  @P0 BRA `(.L_x_19) ;  /* 0xfffffff000c80947 */ /* 0x000fea000383ffff */
.L_x_13:
[----:B------:R-:W-:Y:S05]  /*0e90*/  BSYNC.RECONVERGENT B0 ;  /* 0x0000000000007941 */ /* 0x000fea0003800200 */
.L_x_12:
[----:B------:R-:W-:Y:S04]  /*0ea0*/  STG.E.64 desc[UR4][R6.64+0x18], RZ ;  /* 0x000018ff06007986 */ /* 0x000fe8000c101b04 */
[----:B------:R-:W-:Y:S04]  /*0eb0*/  STG.E desc[UR4][R6.64+0x20], RZ ;  /* 0x000020ff06007986 */ /* 0x000fe8000c101904 */
[----:B------:R-:W-:Y:S01]  /*0ec0*/  STG.E.64 desc[UR4][R6.64+0x28], RZ ;  /* 0x000028ff06007986 */ /* 0x000fe2000c101b04 */
[----:B------:R-:W-:Y:S05]  /*0ed0*/  EXIT ;  /* 0x000000000000794d */ /* 0x000fea0003800000 */
.L_x_20:
        /* <DEDUP_REMOVED lines=10> */
.L_x_25:


//--------------------- .nv.global.init           --------------------------
	.section	.nv.global.init,"aw",@progbits
	.align	4
.nv.global.init:
	.type		mrg32k3aM1SubSeq,@object
	.size		mrg32k3aM1SubSeq,(mrg32k3aM2SubSeq - mrg32k3aM1SubSeq)
mrg32k3aM1SubSeq:
        /*0000*/ 	.byte	0x0b, 0xcc, 0xee, 0x04, 0x73, 0x29, 0x8b, 0x6f, 0xf6, 0x53, 0x03, 0xf6, 0x23, 0xf6, 0xea, 0xda
        /* <DEDUP_REMOVED lines=125> */
	.type		mrg32k3aM2SubSeq,@object
	.size		mrg32k3aM2SubSeq,(mrg32k3aM1 - mrg32k3aM2SubSeq)
mrg32k3aM2SubSeq:
        /* <DEDUP_REMOVED lines=126> */
	.type		mrg32k3aM1,@object
	.size		mrg32k3aM1,(mrg32k3aM1Seq - mrg32k3aM1)
mrg32k3aM1:
        /* <DEDUP_REMOVED lines=144> */
	.type		mrg32k3aM1Seq,@object
	.size		mrg32k3aM1Seq,(mrg32k3aM2 - mrg32k3aM1Seq)
mrg32k3aM1Seq:
        /* <DEDUP_REMOVED lines=144> */
	.type		mrg32k3aM2,@object
	.size		mrg32k3aM2,(mrg32k3aM2Seq - mrg32k3aM2)
mrg32k3aM2:
        /* <DEDUP_REMOVED lines=144> */
	.type		mrg32k3aM2Seq,@object
	.size		mrg32k3aM2Seq,(precalc_xorwow_matrix - mrg32k3aM2Seq)
mrg32k3aM2Seq:
        /* <DEDUP_REMOVED lines=144> */
	.type		precalc_xorwow_matrix,@object
	.size		precalc_xorwow_matrix,(precalc_xorwow_offset_matrix - precalc_xorwow_matrix)
precalc_xorwow_matrix:
        /* <DEDUP_REMOVED lines=6400> */
	.type		precalc_xorwow_offset_matrix,@object
	.size		precalc_xorwow_offset_matrix,(.L_1 - precalc_xorwow_offset_matrix)
precalc_xorwow_offset_matrix:
        /* <DEDUP_REMOVED lines=6400> */
.L_1:


//--------------------- .nv.shared.reserved.0     --------------------------
	.section	.nv.shared.reserved.0,"aw",@nobits
	.weak		__nv_reservedSMEM_offset_0_alias
	.size		__nv_reservedSMEM_offset_0_alias, 0, 64
	.other		__nv_reservedSMEM_offset_0_alias,@"STO_CUDA_RESERVED_SHARED STV_DEFAULT"
__nv_reservedSMEM_offset_0_alias:
	.zero		0
	.zero		64


//--------------------- .nv.constant0._Z26dataRaceKernelDifferentSMsPiP17curandStateXORWOW --------------------------
	.section	.nv.constant0._Z26dataRaceKernelDifferentSMsPiP17curandStateXORWOW,"a",@progbits
	.sectionflags	@""
	.align	4
.nv.constant0._Z26dataRaceKernelDifferentSMsPiP17curandStateXORWOW:
	.zero		912


//--------------------- .nv.constant0._Z35dataRaceKernelDifferentBlocksSameSMPiP17curandStateXORWOW --------------------------
	.section	.nv.constant0._Z35dataRaceKernelDifferentBlocksSameSMPiP17curandStateXORWOW,"a",@progbits
	.sectionflags	@""
	.align	4
.nv.constant0._Z35dataRaceKernelDifferentBlocksSameSMPiP17curandStateXORWOW:
	.zero		912


//--------------------- .nv.constant0._Z36dataRaceKernelDifferentWarpSameBlockPiP17curandStateXORWOW --------------------------
	.section	.nv.constant0._Z36dataRaceKernelDifferentWarpSameBlockPiP17curandStateXORWOW,"a",@progbits
	.sectionflags	@""
	.align	4
.nv.constant0._Z36dataRaceKernelDifferentWarpSameBlockPiP17curandStateXORWOW:
	.zero		912


//--------------------- .nv.constant0._Z22dataRaceKernelSameWarpPiP17curandStateXORWOW --------------------------
	.section	.nv.constant0._Z22dataRaceKernelSameWarpPiP17curandStateXORWOW,"a",@progbits
	.sectionflags	@""
	.align	4
.nv.constant0._Z22dataRaceKernelSameWarpPiP17curandStateXORWOW:
	.zero		912


//--------------------- .nv.constant0._Z16initCurandStatesP17curandStateXORWOWm --------------------------
	.section	.nv.constant0._Z16initCurandStatesP17curandStateXORWOWm,"a",@progbits
	.sectionflags	@""
	.align	4
.nv.constant0._Z16initCurandStatesP17curandStateXORWOWm:
	.zero		912


//--------------------- SYMBOLS --------------------------

	.type		.nv.reservedSmem.offset0,@object
	.size		.nv.reservedSmem.offset0,0x4
